def matmul_kernel(
    a_ptr,
    b_ptr,
    c_ptr,
    M,
    N,
    K,
    stride_am,
    stride_ak,
    stride_bk,
    stride_bn,
    stride_cm,
    stride_cn,
    BLOCK_M: tl.constexpr,
    BLOCK_N: tl.constexpr,
    BLOCK_K: tl.constexpr,
    GROUP_M: tl.constexpr,
):
    pid = tl.program_id(axis=0)
    num_pid_m = tl.cdiv(M, BLOCK_M)
    num_pid_n = tl.cdiv(N, BLOCK_N)
    num_pid_in_group = GROUP_M * num_pid_n
    group_id = pid // num_pid_in_group
    first_pid_m = group_id * GROUP_M
    group_size_m = min(num_pid_m - first_pid_m, GROUP_M)
    pid_m = first_pid_m + ((pid % num_pid_in_group) % group_size_m)
    pid_n = (pid % num_pid_in_group) // group_size_m

    offs_am = (pid_m * BLOCK_M + tl.arange(0, BLOCK_M)) % M
    offs_bn = (pid_n * BLOCK_N + tl.arange(0, BLOCK_N)) % N
    offs_k = tl.arange(0, BLOCK_K)
    a_ptrs = a_ptr + offs_am[:, None] * stride_am + offs_k[None, :] * stride_ak
    b_ptrs = b_ptr + offs_k[:, None] * stride_bk + offs_bn[None, :] * stride_bn

    acc = tl.zeros((BLOCK_M, BLOCK_N), dtype=tl.float32)
    for kk in range(0, tl.cdiv(K, BLOCK_K)):
        a = tl.load(a_ptrs, mask=offs_k[None, :] < K - kk * BLOCK_K, other=0.0)
        b = tl.load(b_ptrs, mask=offs_k[:, None] < K - kk * BLOCK_K, other=0.0)
        acc = tl.dot(a, b, acc)
        a_ptrs += BLOCK_K * stride_ak
        b_ptrs += BLOCK_K * stride_bk

    c = acc.to(c_ptr.dtype.element_ty)
    offs_cm = pid_m * BLOCK_M + tl.arange(0, BLOCK_M)
    offs_cn = pid_n * BLOCK_N + tl.arange(0, BLOCK_N)
    c_ptrs = c_ptr + offs_cm[:, None] * stride_cm + offs_cn[None, :] * stride_cn
    mask = (offs_cm[:, None] < M) & (offs_cn[None, :] < N)
    tl.store(c_ptrs, c, mask=mask)

# config = {"BLOCK_K": 64, "BLOCK_M": 16, "BLOCK_N": 32, "GROUP_M": 8, "arch": "sm_100", "dtype": "fp16", "num_ctas": 1, "num_stages": 3, "num_warps": 4}
# arch = sm_100


// ===== COMPILED SASS (sm_100a) =====

	.target	sm_100a

	.elftype	@"ET_EXEC"


//--------------------- .note.nv.tkinfo           --------------------------
	.section	.note.nv.tkinfo,"",@"SHT_NOTE"
	.sectionflags	@"SHF_NOTE_NV_TKINFO"
	.tkinfo
        /*0018*/ 	.word	0x00000081
        /*0030*/ 	.string	""
        /*0030*/ 	.string	"ptxas-blackwell"
        /*0030*/ 	.string	"Cuda compilation tools, release 12.9, V12.9.86"
        /*0030*/ 	.string	"Build cuda_12.9.r12.9/compiler.36037853_0"
        /*0030*/ 	.string	"-v  -suppress-debug-info  -lineinfo  -arch sm_100a "



//--------------------- .note.nv.cuver            --------------------------
	.section	.note.nv.cuver,"",@"SHT_NOTE"
	.sectionflags	@"SHF_NOTE_NV_CUVER"
        /*0018*/ 	.short	0x0001
        /*001a*/ 	.short	0x0064
        /*001c*/ 	.short	0x0001
        /*001e*/ 	.short	0x0000
        /*0020*/ 	.short	0x0001
        /*0022*/ 	.short	0x0000


//--------------------- .nv.info                  --------------------------
	.section	.nv.info,"",@"SHT_CUDA_INFO"
	.align	4


	//----- nvinfo : EIATTR_REGCOUNT
	.align		4
        /*0000*/ 	.byte	0x04, 0x2f
        /*0002*/ 	.short	(.L_1 - .L_0)
	.align		4
.L_0:
        /*0004*/ 	.word	index@(matmul_kernel)
        /*0008*/ 	.word	0x0000005e


	//----- nvinfo : EIATTR_FRAME_SIZE
	.align		4
.L_1:
        /*000c*/ 	.byte	0x04, 0x11
        /*000e*/ 	.short	(.L_3 - .L_2)
	.align		4
.L_2:
        /*0010*/ 	.word	index@(matmul_kernel)
        /*0014*/ 	.word	0x00000000


	//----- nvinfo : EIATTR_MIN_STACK_SIZE
	.align		4
.L_3:
        /*0018*/ 	.byte	0x04, 0x12
        /*001a*/ 	.short	(.L_5 - .L_4)
	.align		4
.L_4:
        /*001c*/ 	.word	index@(matmul_kernel)
        /*0020*/ 	.word	0x00000000
.L_5:


//--------------------- .nv.info.matmul_kernel    --------------------------
	.section	.nv.info.matmul_kernel,"",@"SHT_CUDA_INFO"
	.sectionflags	@""
	.align	4


	//----- nvinfo : EIATTR_CUDA_API_VERSION
	.align		4
        /*0000*/ 	.byte	0x04, 0x37
        /*0002*/ 	.short	(.L_7 - .L_6)
.L_6:
        /*0004*/ 	.word	0x00000081


	//----- nvinfo : EIATTR_KPARAM_INFO
	.align		4
.L_7:
        /*0008*/ 	.byte	0x04, 0x17
        /*000a*/ 	.short	(.L_9 - .L_8)
.L_8:
        /*000c*/ 	.word	0x00000000
        /*0010*/ 	.short	0x000d
        /*0012*/ 	.short	0x0048
        /*0014*/ 	.byte	0x00, 0xf4, 0x21, 0x00


	//----- nvinfo : EIATTR_KPARAM_INFO
	.align		4
.L_9:
        /*0018*/ 	.byte	0x04, 0x17
        /*001a*/ 	.short	(.L_11 - .L_10)
.L_10:
        /*001c*/ 	.word	0x00000000
        /*0020*/ 	.short	0x000c
        /*0022*/ 	.short	0x0040
        /*0024*/ 	.byte	0x00, 0xf4, 0x21, 0x00


	//----- nvinfo : EIATTR_KPARAM_INFO
	.align		4
.L_11:
        /*0028*/ 	.byte	0x04, 0x17
        /*002a*/ 	.short	(.L_13 - .L_12)
.L_12:
        /*002c*/ 	.word	0x00000000
        /*0030*/ 	.short	0x000b
        /*0032*/ 	.short	0x0038
        /*0034*/ 	.byte	0x00, 0xf0, 0x11, 0x00


	//----- nvinfo : EIATTR_KPARAM_INFO
	.align		4
.L_13:
        /*0038*/ 	.byte	0x04, 0x17
        /*003a*/ 	.short	(.L_15 - .L_14)
.L_14:
        /*003c*/ 	.word	0x00000000
        /*0040*/ 	.short	0x000a
        /*0042*/ 	.short	0x0034
        /*0044*/ 	.byte	0x00, 0xf0, 0x11, 0x00


	//----- nvinfo : EIATTR_KPARAM_INFO
	.align		4
.L_15:
        /*0048*/ 	.byte	0x04, 0x17
        /*004a*/ 	.short	(.L_17 - .L_16)
.L_16:
        /*004c*/ 	.word	0x00000000
        /*0050*/ 	.short	0x0009
        /*0052*/ 	.short	0x0030
        /*0054*/ 	.byte	0x00, 0xf0, 0x11, 0x00


	//----- nvinfo : EIATTR_KPARAM_INFO
	.align		4
.L_17:
        /*0058*/ 	.byte	0x04, 0x17
        /*005a*/ 	.short	(.L_19 - .L_18)
.L_18:
        /*005c*/ 	.word	0x00000000
        /*0060*/ 	.short	0x0008
        /*0062*/ 	.short	0x002c
        /*0064*/ 	.byte	0x00, 0xf0, 0x11, 0x00


	//----- nvinfo : EIATTR_KPARAM_INFO
	.align		4
.L_19:
        /*0068*/ 	.byte	0x04, 0x17
        /*006a*/ 	.short	(.L_21 - .L_20)
.L_20:
        /*006c*/ 	.word	0x00000000
        /*0070*/ 	.short	0x0007
        /*0072*/ 	.short	0x0028
        /*0074*/ 	.byte	0x00, 0xf0, 0x11, 0x00


	//----- nvinfo : EIATTR_KPARAM_INFO
	.align		4
.L_21:
        /*0078*/ 	.byte	0x04, 0x17
        /*007a*/ 	.short	(.L_23 - .L_22)
.L_22:
        /*007c*/ 	.word	0x00000000
        /*0080*/ 	.short	0x0006
        /*0082*/ 	.short	0x0024
        /*0084*/ 	.byte	0x00, 0xf0, 0x11, 0x00


	//----- nvinfo : EIATTR_KPARAM_INFO
	.align		4
.L_23:
        /*0088*/ 	.byte	0x04, 0x17
        /*008a*/ 	.short	(.L_25 - .L_24)
.L_24:
        /*008c*/ 	.word	0x00000000
        /*0090*/ 	.short	0x0005
        /*0092*/ 	.short	0x0020
        /*0094*/ 	.byte	0x00, 0xf0, 0x11, 0x00


	//----- nvinfo : EIATTR_KPARAM_INFO
	.align		4
.L_25:
        /*0098*/ 	.byte	0x04, 0x17
        /*009a*/ 	.short	(.L_27 - .L_26)
.L_26:
        /*009c*/ 	.word	0x00000000
        /*00a0*/ 	.short	0x0004
        /*00a2*/ 	.short	0x001c
        /*00a4*/ 	.byte	0x00, 0xf0, 0x11, 0x00


	//----- nvinfo : EIATTR_KPARAM_INFO
	.align		4
.L_27:
        /*00a8*/ 	.byte	0x04, 0x17
        /*00aa*/ 	.short	(.L_29 - .L_28)
.L_28:
        /*00ac*/ 	.word	0x00000000
        /*00b0*/ 	.short	0x0003
        /*00b2*/ 	.short	0x0018
        /*00b4*/ 	.byte	0x00, 0xf0, 0x11, 0x00


	//----- nvinfo : EIATTR_KPARAM_INFO
	.align		4
.L_29:
        /*00b8*/ 	.byte	0x04, 0x17
        /*00ba*/ 	.short	(.L_31 - .L_30)
.L_30:
        /*00bc*/ 	.word	0x00000000
        /*00c0*/ 	.short	0x0002
        /*00c2*/ 	.short	0x0010
        /*00c4*/ 	.byte	0x00, 0xf4, 0x21, 0x00


	//----- nvinfo : EIATTR_KPARAM_INFO
	.align		4
.L_31:
        /*00c8*/ 	.byte	0x04, 0x17
        /*00ca*/ 	.short	(.L_33 - .L_32)
.L_32:
        /*00cc*/ 	.word	0x00000000
        /*00d0*/ 	.short	0x0001
        /*00d2*/ 	.short	0x0008
        /*00d4*/ 	.byte	0x00, 0xf4, 0x21, 0x00


	//----- nvinfo : EIATTR_KPARAM_INFO
	.align		4
.L_33:
        /*00d8*/ 	.byte	0x04, 0x17
        /*00da*/ 	.short	(.L_35 - .L_34)
.L_34:
        /*00dc*/ 	.word	0x00000000
        /*00e0*/ 	.short	0x0000
        /*00e2*/ 	.short	0x0000
        /*00e4*/ 	.byte	0x00, 0xf4, 0x21, 0x00


	//----- nvinfo : EIATTR_SPARSE_MMA_MASK
	.align		4
.L_35:
        /*00e8*/ 	.byte	0x03, 0x50
        /*00ea*/ 	.short	0x0000


	//----- nvinfo : EIATTR_MAXREG_COUNT
	.align		4
        /*00ec*/ 	.byte	0x03, 0x1b
        /*00ee*/ 	.short	0x00ff


	//----- nvinfo : EIATTR_NUM_BARRIERS
	.align		4
        /*00f0*/ 	.byte	0x02, 0x4c
        /*00f2*/ 	.byte	0x01
	.zero		1


	//----- nvinfo : EIATTR_VRC_CTA_INIT_COUNT
	.align		4
        /*00f4*/ 	.byte	0x02, 0x4a
	.zero		1
	.zero		1


	//----- nvinfo : EIATTR_EXIT_INSTR_OFFSETS
	.align		4
        /*00f8*/ 	.byte	0x04, 0x1c
        /*00fa*/ 	.short	(.L_37 - .L_36)


	//   ....[0]....
.L_36:
        /*00fc*/ 	.word	0x00002920


	//   ....[1]....
        /*0100*/ 	.word	0x00002950


	//----- nvinfo : EIATTR_REQNTID
	.align		4
.L_37:
        /*0104*/ 	.byte	0x04, 0x10
        /*0106*/ 	.short	(.L_39 - .L_38)
.L_38:
        /*0108*/ 	.word	0x00000080
        /*010c*/ 	.word	0x00000001
        /*0110*/ 	.word	0x00000001


	//----- nvinfo : EIATTR_CBANK_PARAM_SIZE
	.align		4
.L_39:
        /*0114*/ 	.byte	0x03, 0x19
        /*0116*/ 	.short	0x0050


	//----- nvinfo : EIATTR_PARAM_CBANK
	.align		4
        /*0118*/ 	.byte	0x04, 0x0a
        /*011a*/ 	.short	(.L_41 - .L_40)
	.align		4
.L_40:
        /*011c*/ 	.word	index@(.nv.constant0.matmul_kernel)
        /*0120*/ 	.short	0x0380
        /*0122*/ 	.short	0x0050


	//----- nvinfo : EIATTR_SW_WAR
	.align		4
.L_41:
        /*0124*/ 	.byte	0x04, 0x36
        /*0126*/ 	.short	(.L_43 - .L_42)
.L_42:
        /*0128*/ 	.word	0x00000008
.L_43:


//--------------------- .nv.compat                --------------------------
	.section	.nv.compat,"",@"SHT_CUDA_COMPAT_INFO"
	.align	4
        /*0000*/ 	.byte	0x02, 0x02, 0x01, 0x00, 0x02, 0x05, 0x05, 0x00, 0x02, 0x03, 0x00, 0x00, 0x02, 0x06, 0x01, 0x00


//--------------------- .nv.callgraph             --------------------------
	.section	.nv.callgraph,"",@"SHT_CUDA_CALLGRAPH"
	.align	4
	.sectionentsize	8
	.align		4
        /*0000*/ 	.word	0x00000000
	.align		4
        /*0004*/ 	.word	0xffffffff
	.align		4
        /*0008*/ 	.word	0x00000000
	.align		4
        /*000c*/ 	.word	0xfffffffe
	.align		4
        /*0010*/ 	.word	0x00000000
	.align		4
        /*0014*/ 	.word	0xfffffffd
	.align		4
        /*0018*/ 	.word	0x00000000
	.align		4
        /*001c*/ 	.word	0xfffffffc


//--------------------- .text.matmul_kernel       --------------------------
	.section	.text.matmul_kernel,"ax",@progbits
	.align	128
        .global         matmul_kernel
        .type           matmul_kernel,@function
        .size           matmul_kernel,(.L_x_3 - matmul_kernel)
        .other          matmul_kernel,@"STO_CUDA_ENTRY STV_DEFAULT"
matmul_kernel:
.text.matmul_kernel:
[----:B------:R-:W0:Y:S08]  /*0000*/  LDC R1, c[0x0][0x37c] ;  /* 0x0000df00ff017b82 */ /* 0x000e300000000800 */
[----:B------:R-:W1:Y:S01]  /*0010*/  LDC.64 R14, c[0x0][0x398] ;  /* 0x0000e600ff0e7b82 */ /* 0x000e620000000a00 */
[----:B------:R-:W2:Y:S01]  /*0020*/  S2R R5, SR_CTAID.X ;  /* 0x0000000000057919 */ /* 0x000ea20000002500 */
[----:B------:R-:W3:Y:S01]  /*0030*/  LDCU UR4, c[0x0][0x3a0] ;  /* 0x00007400ff0477ac */ /* 0x000ee20008000800 */
[----:B------:R-:W-:Y:S01]  /*0040*/  UMOV UR5, 0x400 ;  /* 0x0000040000057882 */ /* 0x000fe20000000000 */
[----:B------:R-:W4:Y:S04]  /*0050*/  LDCU.64 UR8, c[0x0][0x358] ;  /* 0x00006b00ff0877ac */ /* 0x000f280008000a00 */
[----:B------:R-:W5:Y:S01]  /*0060*/  S2UR UR6, SR_CgaCtaId ;  /* 0x00000000000679c3 */ /* 0x000f620000008800 */
[----:B---3--:R-:W-:Y:S01]  /*0070*/  UIADD3 UR4, UPT, UPT, UR4, 0x3f, URZ ;  /* 0x0000003f04047890 */ /* 0x008fe2000fffe0ff */
[----:B-1----:R-:W-:-:S03]  /*0080*/  VIADD R0, R15, 0x1f ;  /* 0x0000001f0f007836 */ /* 0x002fc60000000000 */
[----:B------:R-:W-:Y:S02]  /*0090*/  UISETP.GT.AND UP0, UPT, UR4, 0x3f, UPT ;  /* 0x0000003f0400788c */ /* 0x000fe4000bf04270 */
[----:B------:R-:W-:Y:S01]  /*00a0*/  SHF.R.S32.HI R3, RZ, 0x1f, R0 ;  /* 0x0000001fff037819 */ /* 0x000fe20000011400 */
[----:B-----5:R-:W-:-:S03]  /*00b0*/  ULEA UR5, UR6, UR5, 0x18 ;  /* 0x0000000506057291 */ /* 0x020fc6000f8ec0ff */
[----:B------:R-:W-:Y:S02]  /*00c0*/  LEA.HI R3, R3, R0, RZ, 0x5 ;  /* 0x0000000003037211 */ /* 0x000fe400078f28ff */
[----:B--2---:R-:W-:Y:S02]  /*00d0*/  IABS R8, R5 ;  /* 0x0000000500087213 */ /* 0x004fe40000000000 */
[----:B------:R-:W-:-:S05]  /*00e0*/  SHF.R.S32.HI R3, RZ, 0x5, R3 ;  /* 0x00000005ff037819 */ /* 0x000fca0000011403 */
[----:B------:R-:W-:-:S05]  /*00f0*/  IMAD.SHL.U32 R4, R3, 0x8, RZ ;  /* 0x0000000803047824 */ /* 0x000fca00078e00ff */
[-C--:B------:R-:W-:Y:S02]  /*0100*/  IABS R7, R4.reuse ;  /* 0x0000000400077213 */ /* 0x080fe40000000000 */
[----:B------:R-:W-:Y:S02]  /*0110*/  IABS R10, R4 ;  /* 0x00000004000a7213 */ /* 0x000fe40000000000 */
[----:B------:R-:W1:Y:S08]  /*0120*/  I2F.RP R0, R7 ;  /* 0x0000000700007306 */ /* 0x000e700000209400 */
[----:B-1----:R-:W1:Y:S02]  /*0130*/  MUFU.RCP R0, R0 ;  /* 0x0000000000007308 */ /* 0x002e640000001000 */
[----:B-1----:R-:W-:-:S02]  /*0140*/  VIADD R2, R0, 0xffffffe ;  /* 0x0ffffffe00027836 */ /* 0x002fc40000000000 */
[----:B------:R-:W-:-:S04]  /*0150*/  IMAD.MOV R0, RZ, RZ, -R10 ;  /* 0x000000ffff007224 */ /* 0x000fc800078e0a0a */
[----:B------:R1:W2:Y:S02]  /*0160*/  F2I.FTZ.U32.TRUNC.NTZ R3, R2 ;  /* 0x0000000200037305 */ /* 0x0002a4000021f000 */
[----:B-1----:R-:W-:Y:S02]  /*0170*/  IMAD.MOV.U32 R2, RZ, RZ, RZ ;  /* 0x000000ffff027224 */ /* 0x002fe400078e00ff */
[----:B--2---:R-:W-:-:S04]  /*0180*/  IMAD.MOV R6, RZ, RZ, -R3 ;  /* 0x000000ffff067224 */ /* 0x004fc800078e0a03 */
[----:B------:R-:W-:Y:S02]  /*0190*/  IMAD R9, R6, R7, RZ ;  /* 0x0000000706097224 */ /* 0x000fe400078e02ff */
[----:B------:R-:W-:Y:S02]  /*01a0*/  IMAD.MOV.U32 R6, RZ, RZ, R8 ;  /* 0x000000ffff067224 */ /* 0x000fe400078e0008 */
[----:B------:R-:W-:-:S06]  /*01b0*/  IMAD.HI.U32 R3, R3, R9, R2 ;  /* 0x0000000903037227 */ /* 0x000fcc00078e0002 */
[----:B------:R-:W-:-:S04]  /*01c0*/  IMAD.HI.U32 R3, R3, R6, RZ ;  /* 0x0000000603037227 */ /* 0x000fc800078e00ff */
[----:B------:R-:W-:-:S05]  /*01d0*/  IMAD R0, R3, R0, R6 ;  /* 0x0000000003007224 */ /* 0x000fca00078e0206 */
[----:B------:R-:W-:-:S13]  /*01e0*/  ISETP.GT.U32.AND P1, PT, R7, R0, PT ;  /* 0x000000000700720c */ /* 0x000fda0003f24070 */
[----:B------:R-:W-:Y:S02]  /*01f0*/  @!P1 IMAD.IADD R0, R0, 0x1, -R7 ;  /* 0x0000000100009824 */ /* 0x000fe400078e0a07 */
[----:B------:R-:W-:Y:S01]  /*0200*/  @!P1 VIADD R3, R3, 0x1 ;  /* 0x0000000103039836 */ /* 0x000fe20000000000 */
[----:B------:R-:W-:Y:S02]  /*0210*/  ISETP.NE.AND P1, PT, R4, RZ, PT ;  /* 0x000000ff0400720c */ /* 0x000fe40003f25270 */
[----:B------:R-:W-:Y:S02]  /*0220*/  ISETP.GE.U32.AND P0, PT, R0, R7, PT ;  /* 0x000000070000720c */ /* 0x000fe40003f06070 */
[----:B------:R-:W-:-:S04]  /*0230*/  LOP3.LUT R0, R5, R4, RZ, 0x3c, !PT ;  /* 0x0000000405007212 */ /* 0x000fc800078e3cff */
[----:B------:R-:W-:Y:S01]  /*0240*/  ISETP.GE.AND P2, PT, R0, RZ, PT ;  /* 0x000000ff0000720c */ /* 0x000fe20003f46270 */
[----:B------:R-:W-:-:S06]  /*0250*/  VIADD R0, R14, 0xf ;  /* 0x0000000f0e007836 */ /* 0x000fcc0000000000 */
[----:B------:R-:W-:-:S04]  /*0260*/  @P0 VIADD R3, R3, 0x1 ;  /* 0x0000000103030836 */ /* 0x000fc80000000000 */
[----:B------:R-:W-:Y:S01]  /*0270*/  IMAD.MOV.U32 R2, RZ, RZ, R3 ;  /* 0x000000ffff027224 */ /* 0x000fe200078e0003 */
[----:B------:R-:W-:-:S03]  /*0280*/  SHF.R.S32.HI R3, RZ, 0x1f, R0 ;  /* 0x0000001fff037819 */ /* 0x000fc60000011400 */
[----:B------:R-:W-:Y:S01]  /*0290*/  @!P2 IMAD.MOV R2, RZ, RZ, -R2 ;  /* 0x000000ffff02a224 */ /* 0x000fe200078e0a02 */
[----:B------:R-:W-:Y:S02]  /*02a0*/  @!P1 LOP3.LUT R2, RZ, R4, RZ, 0x33, !PT ;  /* 0x00000004ff029212 */ /* 0x000fe400078e33ff */
[----:B------:R-:W-:-:S03]  /*02b0*/  LEA.HI R3, R3, R0, RZ, 0x4 ;  /* 0x0000000003037211 */ /* 0x000fc600078f20ff */
[----:B------:R-:W-:Y:S02]  /*02c0*/  IMAD.SHL.U32 R6, R2, 0x8, RZ ;  /* 0x0000000802067824 */ /* 0x000fe400078e00ff */
[----:B------:R-:W-:-:S03]  /*02d0*/  IMAD.MOV R2, RZ, RZ, -R2 ;  /* 0x000000ffff027224 */ /* 0x000fc600078e0a02 */
[----:B------:R-:W-:Y:S01]  /*02e0*/  LEA.HI.SX32 R3, R3, -R6, 0x1c ;  /* 0x8000000603037211 */ /* 0x000fe200078fe2ff */
[----:B------:R-:W-:-:S03]  /*02f0*/  IMAD R4, R4, R2, R5 ;  /* 0x0000000204047224 */ /* 0x000fc600078e0205 */
[----:B------:R-:W-:Y:S02]  /*0300*/  VIMNMX R11, PT, PT, R3, 0x8, PT ;  /* 0x00000008030b7848 */ /* 0x000fe40003fe0100 */
[----:B------:R-:W-:Y:S02]  /*0310*/  IABS R9, R4 ;  /* 0x0000000400097213 */ /* 0x000fe40000000000 */
[----:B------:R-:W-:-:S04]  /*0320*/  IABS R7, R11 ;  /* 0x0000000b00077213 */ /* 0x000fc80000000000 */
[----:B------:R-:W1:Y:S08]  /*0330*/  I2F.RP R0, R7 ;  /* 0x0000000700007306 */ /* 0x000e700000209400 */
[----:B-1----:R-:W1:Y:S02]  /*0340*/  MUFU.RCP R0, R0 ;  /* 0x0000000000007308 */ /* 0x002e640000001000 */
[----:B-1----:R-:W-:-:S06]  /*0350*/  VIADD R3, R0, 0xffffffe ;  /* 0x0ffffffe00037836 */ /* 0x002fcc0000000000 */
[----:B------:R-:W1:Y:S02]  /*0360*/  F2I.FTZ.U32.TRUNC.NTZ R3, R3 ;  /* 0x0000000300037305 */ /* 0x000e64000021f000 */
[----:B-1----:R-:W-:-:S04]  /*0370*/  IMAD.MOV R8, RZ, RZ, -R3 ;  /* 0x000000ffff087224 */ /* 0x002fc800078e0a03 */
[----:B------:R-:W-:Y:S01]  /*0380*/  IMAD.MOV.U32 R2, RZ, RZ, R8 ;  /* 0x000000ffff027224 */ /* 0x000fe200078e0008 */
[----:B------:R-:W-:-:S03]  /*0390*/  IABS R8, R11 ;  /* 0x0000000b00087213 */ /* 0x000fc60000000000 */
[----:B------:R-:W-:Y:S02]  /*03a0*/  IMAD R5, R2, R7, RZ ;  /* 0x0000000702057224 */ /* 0x000fe400078e02ff */
[----:B------:R-:W-:Y:S02]  /*03b0*/  IMAD.MOV.U32 R2, RZ, RZ, RZ ;  /* 0x000000ffff027224 */ /* 0x000fe400078e00ff */
[----:B------:R-:W-:Y:S02]  /*03c0*/  IMAD.MOV R0, RZ, RZ, -R8 ;  /* 0x000000ffff007224 */ /* 0x000fe400078e0a08 */
        /* <DEDUP_REMOVED lines=9> */
[----:B------:R-:W-:Y:S02]  /*0460*/  ISETP.GE.AND P2, PT, R0, RZ, PT ;  /* 0x000000ff0000720c */ /* 0x000fe40003f46270 */
[----:B------:R-:W1:Y:S05]  /*0470*/  S2R R0, SR_TID.X ;  /* 0x0000000000007919 */ /* 0x000e6a0000002100 */
[----:B------:R-:W-:Y:S02]  /*0480*/  @P0 IADD3 R2, PT, PT, R2, 0x1, RZ ;  /* 0x0000000102020810 */ /* 0x000fe40007ffe0ff */
[----:B------:R-:W-:-:S03]  /*0490*/  PLOP3.LUT P0, PT, PT, PT, UP0, 0x80, 0x8 ;  /* 0x000000000008781c */ /* 0x000fc60003f0f008 */
[----:B------:R-:W-:-:S04]  /*04a0*/  IMAD.MOV.U32 R8, RZ, RZ, R2 ;  /* 0x000000ffff087224 */ /* 0x000fc800078e0002 */
[----:B------:R-:W-:Y:S01]  /*04b0*/  @!P2 IMAD.MOV R8, RZ, RZ, -R8 ;  /* 0x000000ffff08a224 */ /* 0x000fe200078e0a08 */
[----:B------:R-:W-:-:S05]  /*04c0*/  @!P1 LOP3.LUT R8, RZ, R11, RZ, 0x33, !PT ;  /* 0x0000000bff089212 */ /* 0x000fca00078e33ff */
[----:B------:R-:W-:Y:S01]  /*04d0*/  IMAD.MOV R2, RZ, RZ, -R8 ;  /* 0x000000ffff027224 */ /* 0x000fe200078e0a08 */
[----:B------:R-:W-:Y:S01]  /*04e0*/  @!P0 PRMT R32, RZ, 0x7610, R32 ;  /* 0x00007610ff208816 */ /* 0x000fe20000000020 */
[----:B------:R-:W-:Y:S01]  /*04f0*/  IMAD.SHL.U32 R8, R8, 0x20, RZ ;  /* 0x0000002008087824 */ /* 0x000fe200078e00ff */
[----:B------:R-:W-:Y:S01]  /*0500*/  @!P0 PRMT R34, RZ, 0x7610, R34 ;  /* 0x00007610ff228816 */ /* 0x000fe20000000022 */
[----:B------:R-:W-:Y:S01]  /*0510*/  IMAD R2, R11, R2, R4 ;  /* 0x000000020b027224 */ /* 0x000fe200078e0204 */
[----:B------:R-:W-:Y:S02]  /*0520*/  @!P0 PRMT R32, R32, 0x5410, RZ ;  /* 0x0000541020208816 */ /* 0x000fe400000000ff */
[----:B------:R-:W-:Y:S01]  /*0530*/  @!P0 PRMT R34, R34, 0x5410, RZ ;  /* 0x0000541022228816 */ /* 0x000fe200000000ff */
[----:B------:R-:W-:Y:S01]  /*0540*/  IMAD.IADD R2, R6, 0x1, R2 ;  /* 0x0000000106027824 */ /* 0x000fe200078e0202 */
[C---:B-1----:R-:W-:Y:S01]  /*0550*/  LOP3.LUT R3, R0.reuse, 0xf, RZ, 0xc0, !PT ;  /* 0x0000000f00037812 */ /* 0x042fe200078ec0ff */
[----:B------:R-:W-:Y:S01]  /*0560*/  @!P0 IMAD.SHL.U32 R6, R0, 0x20, RZ ;  /* 0x0000002000068824 */ /* 0x000fe200078e00ff */
[----:B------:R-:W-:-:S02]  /*0570*/  SHF.R.U32.HI R5, RZ, 0x4, R0 ;  /* 0x00000004ff057819 */ /* 0x000fc40000011600 */
[----:B------:R-:W-:Y:S01]  /*0580*/  SHF.R.U32.HI R4, RZ, 0x4, R0 ;  /* 0x00000004ff047819 */ /* 0x000fe20000011600 */
[----:B------:R-:W-:Y:S01]  /*0590*/  IMAD R2, R2, 0x10, R3 ;  /* 0x0000001002027824 */ /* 0x000fe200078e0203 */
[----:B------:R-:W-:Y:S02]  /*05a0*/  LOP3.LUT R3, R0, 0x40, RZ, 0xc0, !PT ;  /* 0x0000004000037812 */ /* 0x000fe400078ec0ff */
[----:B------:R-:W-:Y:S02]  /*05b0*/  SGXT.U32 R5, R5, 0x3 ;  /* 0x000000030505781a */ /* 0x000fe40000000000 */
[----:B------:R-:W-:Y:S01]  /*05c0*/  @!P0 LOP3.LUT R7, R6, 0x60, RZ, 0xc0, !PT ;  /* 0x0000006006078812 */ /* 0x000fe200078ec0ff */
[----:B0---4-:R-:W-:Y:S06]  /*05d0*/  BRA.U !UP0, `(.L_x_0) ;  /* 0x0000002108007547 */ /* 0x011fec000b800000 */
[----:B------:R-:W-:Y:S01]  /*05e0*/  IABS R17, R14 ;  /* 0x0000000e00117213 */ /* 0x000fe20000000000 */
[----:B------:R-:W0:Y:S01]  /*05f0*/  LDC.64 R48, c[0x0][0x388] ;  /* 0x0000e200ff307b82 */ /* 0x000e220000000a00 */
[----:B------:R-:W-:Y:S01]  /*0600*/  IABS R13, R15 ;  /* 0x0000000f000d7213 */ /* 0x000fe20000000000 */
[----:B------:R-:W1:Y:S01]  /*0610*/  LDCU UR6, c[0x0][0x3a4] ;  /* 0x00007480ff0677ac */ /* 0x000e620008000800 */
[----:B------:R-:W2:Y:S01]  /*0620*/  I2F.RP R9, R17 ;  /* 0x0000001100097306 */ /* 0x000ea20000209400 */
[----:B------:R-:W-:Y:S01]  /*0630*/  IABS R16, R2 ;  /* 0x0000000200107213 */ /* 0x000fe20000000000 */
[----:B------:R-:W-:Y:S01]  /*0640*/  VIADD R65, R4, 0x38 ;  /* 0x0000003804417836 */ /* 0x000fe20000000000 */
[----:B------:R-:W-:Y:S01]  /*0650*/  ISETP.NE.AND P4, PT, R14, RZ, PT ;  /* 0x000000ff0e00720c */ /* 0x000fe20003f85270 */
[----:B------:R-:W3:Y:S01]  /*0660*/  LDCU UR10, c[0x0][0x3a8] ;  /* 0x00007500ff0a77ac */ /* 0x000ee20008000800 */
[----:B------:R-:W4:Y:S01]  /*0670*/  LDC R66, c[0x0][0x3ac] ;  /* 0x0000eb00ff427b82 */ /* 0x000f220000000800 */
[----:B------:R-:W-:-:S02]  /*0680*/  LOP3.LUT R62, R5, 0x30, RZ, 0xfc, !PT ;  /* 0x00000030053e7812 */ /* 0x000fc400078efcff */
[----:B------:R-:W5:Y:S01]  /*0690*/  I2F.RP R6, R13 ;  /* 0x0000000d00067306 */ /* 0x000f620000209400 */
[C---:B------:R-:W-:Y:S01]  /*06a0*/  LOP3.LUT R64, R5.reuse, 0x20, RZ, 0xfc, !PT ;  /* 0x0000002005407812 */ /* 0x040fe200078efcff */
[----:B------:R-:W0:Y:S01]  /*06b0*/  LDCU UR7, c[0x0][0x3a0] ;  /* 0x00007400ff0777ac */ /* 0x000e220008000800 */
[C---:B------:R-:W-:Y:S02]  /*06c0*/  LOP3.LUT R69, R5.reuse, 0x10, RZ, 0xfc, !PT ;  /* 0x0000001005457812 */ /* 0x040fe400078efcff */
[----:B------:R-:W-:-:S03]  /*06d0*/  LOP3.LUT R63, R5, 0x8, RZ, 0xfc, !PT ;  /* 0x00000008053f7812 */ /* 0x000fc600078efcff */
[----:B--2---:R-:W2:Y:S01]  /*06e0*/  MUFU.RCP R9, R9 ;  /* 0x0000000900097308 */ /* 0x004ea20000001000 */
[----:B---3--:R-:W-:-:S07]  /*06f0*/  IMAD R65, R65, UR10, RZ ;  /* 0x0000000a41417c24 */ /* 0x008fce000f8e02ff */
[----:B-----5:R-:W3:Y:S01]  /*0700*/  MUFU.RCP R6, R6 ;  /* 0x0000000600067308 */ /* 0x020ee20000001000 */
[----:B------:R-:W-:Y:S02]  /*0710*/  IMAD R62, R62, UR10, RZ ;  /* 0x0000000a3e3e7c24 */ /* 0x000fe4000f8e02ff */
[----:B------:R-:W-:Y:S02]  /*0720*/  IMAD R64, R64, UR10, RZ ;  /* 0x0000000a40407c24 */ /* 0x000fe4000f8e02ff */
[----:B------:R-:W-:Y:S02]  /*0730*/  IMAD R69, R69, UR10, RZ ;  /* 0x0000000a45457c24 */ /* 0x000fe4000f8e02ff */
[----:B------:R-:W-:Y:S02]  /*0740*/  IMAD R63, R63, UR10, RZ ;  /* 0x0000000a3f3f7c24 */ /* 0x000fe4000f8e02ff */
[----:B--2---:R-:W-:-:S06]  /*0750*/  VIADD R7, R9, 0xffffffe ;  /* 0x0ffffffe09077836 */ /* 0x004fcc0000000000 */
[----:B------:R-:W2:Y:S01]  /*0760*/  F2I.FTZ.U32.TRUNC.NTZ R7, R7 ;  /* 0x0000000700077305 */ /* 0x000ea2000021f000 */
[----:B---3--:R-:W-:Y:S02]  /*0770*/  VIADD R10, R6, 0xffffffe ;  /* 0x0ffffffe060a7836 */ /* 0x008fe40000000000 */
[----:B------:R-:W-:-:S05]  /*0780*/  IMAD.MOV.U32 R6, RZ, RZ, RZ ;  /* 0x000000ffff067224 */ /* 0x000fca00078e00ff */
[----:B------:R3:W5:Y:S01]  /*0790*/  F2I.FTZ.U32.TRUNC.NTZ R11, R10 ;  /* 0x0000000a000b7305 */ /* 0x000762000021f000 */
[----:B--2---:R-:W-:Y:S02]  /*07a0*/  IMAD.MOV R12, RZ, RZ, -R7 ;  /* 0x000000ffff0c7224 */ /* 0x004fe400078e0a07 */
[----:B---3--:R-:W-:Y:S02]  /*07b0*/  IMAD.MOV.U32 R10, RZ, RZ, RZ ;  /* 0x000000ffff0a7224 */ /* 0x008fe400078e00ff */
[----:B------:R-:W-:-:S04]  /*07c0*/  IMAD R19, R12, R17, RZ ;  /* 0x000000110c137224 */ /* 0x000fc800078e02ff */
[----:B------:R-:W-:Y:S01]  /*07d0*/  IMAD.HI.U32 R9, R7, R19, R6 ;  /* 0x0000001307097227 */ /* 0x000fe200078e0006 */
[----:B------:R-:W-:-:S03]  /*07e0*/  LEA.HI R6, R3, R8, RZ, 0x1a ;  /* 0x0000000803067211 */ /* 0x000fc600078fd0ff */
[----:B-----5:R-:W-:Y:S01]  /*07f0*/  IMAD.MOV R12, RZ, RZ, -R11 ;  /* 0x000000ffff0c7224 */ /* 0x020fe200078e0a0b */
[----:B------:R-:W-:Y:S01]  /*0800*/  IABS R44, R6 ;  /* 0x00000006002c7213 */ /* 0x000fe20000000000 */
[----:B------:R-:W-:-:S04]  /*0810*/  IMAD.HI.U32 R9, R9, R16, RZ ;  /* 0x0000001009097227 */ /* 0x000fc800078e00ff */
[----:B------:R-:W-:Y:S02]  /*0820*/  IMAD.MOV R9, RZ, RZ, -R9 ;  /* 0x000000ffff097224 */ /* 0x000fe400078e0a09 */
[----:B------:R-:W-:Y:S02]  /*0830*/  VIADD R7, R6, 0x1e ;  /* 0x0000001e06077836 */ /* 0x000fe40000000000 */
[C---:B------:R-:W-:Y:S02]  /*0840*/  IMAD R16, R17.reuse, R9, R16 ;  /* 0x0000000911107224 */ /* 0x040fe400078e0210 */
[----:B------:R-:W-:Y:S01]  /*0850*/  IMAD R9, R12, R13, RZ ;  /* 0x0000000d0c097224 */ /* 0x000fe200078e02ff */
[----:B------:R-:W-:Y:S01]  /*0860*/  IABS R12, R7 ;  /* 0x00000007000c7213 */ /* 0x000fe20000000000 */
[----:B------:R-:W-:Y:S01]  /*0870*/  VIADD R19, R6, 0x1c ;  /* 0x0000001c06137836 */ /* 0x000fe20000000000 */
[----:B------:R-:W-:Y:S01]  /*0880*/  ISETP.GT.U32.AND P0, PT, R17, R16, PT ;  /* 0x000000101100720c */ /* 0x000fe20003f04070 */
[----:B------:R-:W-:Y:S01]  /*0890*/  IMAD.HI.U32 R9, R11, R9, R10 ;  /* 0x000000090b097227 */ /* 0x000fe200078e000a */
[----:B------:R-:W-:-:S02]  /*08a0*/  ISETP.GE.AND P3, PT, R7, RZ, PT ;  /* 0x000000ff0700720c */ /* 0x000fc40003f66270 */
[----:B------:R-:W-:Y:S01]  /*08b0*/  IABS R18, R19 ;  /* 0x0000001300127213 */ /* 0x000fe20000000000 */
[C---:B------:R-:W-:Y:S01]  /*08c0*/  VIADD R21, R6.reuse, 0x16 ;  /* 0x0000001606157836 */ /* 0x040fe20000000000 */
[----:B------:R-:W-:Y:S01]  /*08d0*/  IADD3 R7, PT, PT, R6, 0x1a, RZ ;  /* 0x0000001a06077810 */ /* 0x000fe20007ffe0ff */
[----:B------:R-:W-:Y:S01]  /*08e0*/  IMAD.HI.U32 R10, R9, R12, RZ ;  /* 0x0000000c090a7227 */ /* 0x000fe200078e00ff */
[----:B------:R-:W-:Y:S02]  /*08f0*/  ISETP.GE.AND P5, PT, R19, RZ, PT ;  /* 0x000000ff1300720c */ /* 0x000fe40003fa6270 */
[----:B------:R-:W-:Y:S01]  /*0900*/  ISETP.GE.AND P2, PT, R7, RZ, PT ;  /* 0x000000ff0700720c */ /* 0x000fe20003f46270 */
[----:B------:R-:W-:Y:S01]  /*0910*/  IMAD.HI.U32 R11, R9, R18, RZ ;  /* 0x00000012090b7227 */ /* 0x000fe200078e00ff */
[----:B------:R-:W-:-:S03]  /*0920*/  IABS R22, R21 ;  /* 0x0000001500167213 */ /* 0x000fc60000000000 */
[----:B------:R-:W-:Y:S01]  /*0930*/  @!P0 IMAD.IADD R16, R16, 0x1, -R17 ;  /* 0x0000000110108824 */ /* 0x000fe200078e0a11 */
[----:B------:R-:W-:Y:S01]  /*0940*/  ISETP.GE.AND P0, PT, R2, RZ, PT ;  /* 0x000000ff0200720c */ /* 0x000fe20003f06270 */
[----:B------:R-:W-:Y:S02]  /*0950*/  IMAD.MOV R10, RZ, RZ, -R10 ;  /* 0x000000ffff0a7224 */ /* 0x000fe400078e0a0a */
[----:B------:R-:W-:Y:S01]  /*0960*/  IMAD.MOV R11, RZ, RZ, -R11 ;  /* 0x000000ffff0b7224 */ /* 0x000fe200078e0a0b */
[----:B------:R-:W-:Y:S01]  /*0970*/  ISETP.GT.U32.AND P1, PT, R17, R16, PT ;  /* 0x000000101100720c */ /* 0x000fe20003f24070 */
[C---:B------:R-:W-:Y:S02]  /*0980*/  IMAD R10, R13.reuse, R10, R12 ;  /* 0x0000000a0d0a7224 */ /* 0x040fe400078e020c */
[C---:B------:R-:W-:Y:S01]  /*0990*/  IMAD R12, R13.reuse, R11, R18 ;  /* 0x0000000b0d0c7224 */ /* 0x040fe200078e0212 */
[----:B------:R-:W-:Y:S01]  /*09a0*/  IABS R18, R7 ;  /* 0x0000000700127213 */ /* 0x000fe20000000000 */
[C---:B------:R-:W-:Y:S01]  /*09b0*/  VIADD R19, R6.reuse, 0x18 ;  /* 0x0000001806137836 */ /* 0x040fe20000000000 */
[----:B------:R-:W-:Y:S01]  /*09c0*/  ISETP.GT.U32.AND P6, PT, R13, R10, PT ;  /* 0x0000000a0d00720c */ /* 0x000fe20003fc4070 */
[----:B------:R-:W-:-:S02]  /*09d0*/  VIADD R25, R6, 0x10 ;  /* 0x0000001006197836 */ /* 0x000fc40000000000 */
[----:B------:R-:W-:Y:S01]  /*09e0*/  IMAD.HI.U32 R11, R9, R18, RZ ;  /* 0x00000012090b7227 */ /* 0x000fe200078e00ff */
[----:B------:R-:W-:Y:S02]  /*09f0*/  IABS R20, R19 ;  /* 0x0000001300147213 */ /* 0x000fe40000000000 */
[----:B------:R-:W-:Y:S01]  /*0a00*/  IABS R28, R25 ;  /* 0x00000019001c7213 */ /* 0x000fe20000000000 */
[----:B------:R-:W-:Y:S01]  /*0a10*/  @!P1 IMAD.IADD R16, R16, 0x1, -R17 ;  /* 0x0000000110109824 */ /* 0x000fe200078e0a11 */
[----:B------:R-:W-:Y:S01]  /*0a20*/  ISETP.GT.U32.AND P1, PT, R13, R12, PT ;  /* 0x0000000c0d00720c */ /* 0x000fe20003f24070 */
[----:B------:R-:W-:Y:S02]  /*0a30*/  IMAD.MOV R17, RZ, RZ, -R11 ;  /* 0x000000ffff117224 */ /* 0x000fe400078e0a0b */
[----:B------:R-:W-:Y:S02]  /*0a40*/  IMAD.MOV.U32 R7, RZ, RZ, R16 ;  /* 0x000000ffff077224 */ /* 0x000fe400078e0010 */
[----:B------:R-:W-:-:S02]  /*0a50*/  @!P6 IMAD.IADD R10, R10, 0x1, -R13 ;  /* 0x000000010a0ae824 */ /* 0x000fc400078e0a0d */
[----:B------:R-:W-:Y:S01]  /*0a60*/  @!P0 IMAD.MOV R7, RZ, RZ, -R7 ;  /* 0x000000ffff078224 */ /* 0x000fe200078e0a07 */
[----:B------:R-:W-:Y:S01]  /*0a70*/  @!P4 LOP3.LUT R7, RZ, R14, RZ, 0x33, !PT ;  /* 0x0000000eff07c212 */ /* 0x000fe200078e33ff */
[----:B------:R-:W-:Y:S01]  /*0a80*/  IMAD.HI.U32 R11, R9, R20, RZ ;  /* 0x00000014090b7227 */ /* 0x000fe200078e00ff */
[----:B------:R-:W-:Y:S02]  /*0a90*/  ISETP.GE.AND P4, PT, R21, RZ, PT ;  /* 0x000000ff1500720c */ /* 0x000fe40003f86270 */
[----:B------:R-:W-:Y:S01]  /*0aa0*/  ISETP.GE.AND P0, PT, R19, RZ, PT ;  /* 0x000000ff1300720c */ /* 0x000fe20003f06270 */
[----:B------:R-:W-:Y:S01]  /*0ab0*/  @!P1 IMAD.IADD R12, R12, 0x1, -R13 ;  /* 0x000000010c0c9824 */ /* 0x000fe200078e0a0d */
[----:B------:R-:W-:Y:S01]  /*0ac0*/  ISETP.GT.U32.AND P1, PT, R13, R10, PT ;  /* 0x0000000a0d00720c */ /* 0x000fe20003f24070 */
[----:B------:R-:W-:Y:S02]  /*0ad0*/  VIADD R21, R6, 0x14 ;  /* 0x0000001406157836 */ /* 0x000fe40000000000 */
[----:B------:R-:W-:-:S02]  /*0ae0*/  IMAD.MOV R11, RZ, RZ, -R11 ;  /* 0x000000ffff0b7224 */ /* 0x000fc400078e0a0b */
[C---:B------:R-:W-:Y:S01]  /*0af0*/  IMAD R18, R13.reuse, R17, R18 ;  /* 0x000000110d127224 */ /* 0x040fe200078e0212 */
[----:B------:R-:W-:Y:S01]  /*0b00*/  IABS R24, R21 ;  /* 0x0000001500187213 */ /* 0x000fe20000000000 */
[----:B------:R-:W-:Y:S02]  /*0b10*/  IMAD R20, R13, R11, R20 ;  /* 0x0000000b0d147224 */ /* 0x000fe400078e0214 */
[----:B------:R-:W-:Y:S01]  /*0b20*/  IMAD.HI.U32 R16, R9, R22, RZ ;  /* 0x0000001609107227 */ /* 0x000fe200078e00ff */
[----:B------:R-:W-:-:S03]  /*0b30*/  ISETP.GT.U32.AND P6, PT, R13, R18, PT ;  /* 0x000000120d00720c */ /* 0x000fc60003fc4070 */
[----:B------:R-:W-:Y:S01]  /*0b40*/  @!P1 IMAD.IADD R10, R10, 0x1, -R13 ;  /* 0x000000010a0a9824 */ /* 0x000fe200078e0a0d */
[----:B------:R-:W-:Y:S01]  /*0b50*/  ISETP.GT.U32.AND P1, PT, R13, R12, PT ;  /* 0x0000000c0d00720c */ /* 0x000fe20003f24070 */
[----:B------:R-:W-:-:S04]  /*0b60*/  IMAD.HI.U32 R11, R9, R24, RZ ;  /* 0x00000018090b7227 */ /* 0x000fc800078e00ff */
[----:B------:R-:W-:Y:S01]  /*0b70*/  IMAD.MOV R16, RZ, RZ, -R16 ;  /* 0x000000ffff107224 */ /* 0x000fe200078e0a10 */
[----:B------:R-:W-:Y:S01]  /*0b80*/  IADD3 R19, PT, PT, -R11, RZ, RZ ;  /* 0x000000ff0b137210 */ /* 0x000fe20007ffe1ff */
[----:B------:R-:W-:Y:S02]  /*0b90*/  VIADD R29, R6, 0xc ;  /* 0x0000000c061d7836 */ /* 0x000fe40000000000 */
[--C-:B------:R-:W-:Y:S02]  /*0ba0*/  @!P6 IMAD.IADD R18, R18, 0x1, -R13.reuse ;  /* 0x000000011212e824 */ /* 0x100fe400078e0a0d */
[C---:B------:R-:W-:Y:S01]  /*0bb0*/  IMAD R24, R13.reuse, R19, R24 ;  /* 0x000000130d187224 */ /* 0x040fe200078e0218 */
[----:B------:R-:W-:Y:S01]  /*0bc0*/  IABS R32, R29 ;  /* 0x0000001d00207213 */ /* 0x000fe20000000000 */
[----:B------:R-:W-:Y:S01]  /*0bd0*/  @!P1 IMAD.IADD R12, R12, 0x1, -R13 ;  /* 0x000000010c0c9824 */ /* 0x000fe200078e0a0d */
[C---:B------:R-:W-:Y:S01]  /*0be0*/  ISETP.GT.U32.AND P1, PT, R13.reuse, R20, PT ;  /* 0x000000140d00720c */ /* 0x040fe20003f24070 */
[C---:B------:R-:W-:Y:S01]  /*0bf0*/  IMAD R22, R13.reuse, R16, R22 ;  /* 0x000000100d167224 */ /* 0x040fe200078e0216 */
[----:B------:R-:W-:Y:S01]  /*0c00*/  ISETP.GT.U32.AND P6, PT, R13, R18, PT ;  /* 0x000000120d00720c */ /* 0x000fe20003fc4070 */
[----:B------:R-:W-:-:S04]  /*0c10*/  IMAD.HI.U32 R16, R9, R28, RZ ;  /* 0x0000001c09107227 */ /* 0x000fc800078e00ff */
[----:B------:R-:W-:Y:S02]  /*0c20*/  IMAD.MOV R16, RZ, RZ, -R16 ;  /* 0x000000ffff107224 */ /* 0x000fe400078e0a10 */
[----:B------:R-:W-:Y:S02]  /*0c30*/  VIADD R23, R6, 0x12 ;  /* 0x0000001206177836 */ /* 0x000fe40000000000 */
[C---:B------:R-:W-:Y:S02]  /*0c40*/  IMAD R28, R13.reuse, R16, R28 ;  /* 0x000000100d1c7224 */ /* 0x040fe400078e021c */
[--C-:B------:R-:W-:Y:S01]  /*0c50*/  @!P1 IMAD.IADD R20, R20, 0x1, -R13.reuse ;  /* 0x0000000114149824 */ /* 0x100fe200078e0a0d */
[----:B------:R-:W-:Y:S01]  /*0c60*/  ISETP.GT.U32.AND P1, PT, R13, R24, PT ;  /* 0x000000180d00720c */ /* 0x000fe20003f24070 */
[----:B------:R-:W-:Y:S01]  /*0c70*/  @!P6 IMAD.IADD R18, R18, 0x1, -R13 ;  /* 0x000000011212e824 */ /* 0x000fe200078e0a0d */
[----:B------:R-:W-:Y:S01]  /*0c80*/  IABS R26, R23 ;  /* 0x00000017001a7213 */ /* 0x000fe20000000000 */
[----:B------:R-:W-:Y:S01]  /*0c90*/  IMAD.HI.U32 R11, R9, R32, RZ ;  /* 0x00000020090b7227 */ /* 0x000fe200078e00ff */
[----:B------:R-:W-:-:S03]  /*0ca0*/  ISETP.GT.U32.AND P6, PT, R13, R22, PT ;  /* 0x000000160d00720c */ /* 0x000fc60003fc4070 */
[----:B------:R-:W-:-:S04]  /*0cb0*/  IMAD.HI.U32 R14, R9, R26, RZ ;  /* 0x0000001a090e7227 */ /* 0x000fc800078e00ff */
[----:B------:R-:W-:Y:S02]  /*0cc0*/  IMAD.MOV R11, RZ, RZ, -R11 ;  /* 0x000000ffff0b7224 */ /* 0x000fe400078e0a0b */
[----:B------:R-:W-:Y:S01]  /*0cd0*/  @!P1 IMAD.IADD R24, R24, 0x1, -R13 ;  /* 0x0000000118189824 */ /* 0x000fe200078e0a0d */
[C---:B------:R-:W-:Y:S01]  /*0ce0*/  ISETP.GT.U32.AND P1, PT, R13.reuse, R28, PT ;  /* 0x0000001c0d00720c */ /* 0x040fe20003f24070 */
[----:B------:R-:W-:Y:S02]  /*0cf0*/  VIADD R27, R6, 0xe ;  /* 0x0000000e061b7836 */ /* 0x000fe40000000000 */
[----:B------:R-:W-:Y:S02]  /*0d00*/  IMAD.MOV R14, RZ, RZ, -R14 ;  /* 0x000000ffff0e7224 */ /* 0x000fe400078e0a0e */
[C---:B------:R-:W-:Y:S01]  /*0d10*/  IMAD R32, R13.reuse, R11, R32 ;  /* 0x0000000b0d207224 */ /* 0x040fe200078e0220 */
[----:B------:R-:W-:Y:S01]  /*0d20*/  IABS R30, R27 ;  /* 0x0000001b001e7213 */ /* 0x000fe20000000000 */
[----:B------:R-:W-:-:S02]  /*0d30*/  IMAD R26, R13, R14, R26 ;  /* 0x0000000e0d1a7224 */ /* 0x000fc400078e021a */
[----:B------:R-:W-:Y:S02]  /*0d40*/  @!P6 IMAD.IADD R22, R22, 0x1, -R13 ;  /* 0x000000011616e824 */ /* 0x000fe400078e0a0d */
[----:B------:R-:W-:Y:S01]  /*0d50*/  IMAD.HI.U32 R17, R9, R30, RZ ;  /* 0x0000001e09117227 */ /* 0x000fe200078e00ff */
[----:B------:R-:W-:-:S03]  /*0d60*/  ISETP.GT.U32.AND P6, PT, R13, R26, PT ;  /* 0x0000001a0d00720c */ /* 0x000fc60003fc4070 */
[----:B------:R-:W-:Y:S01]  /*0d70*/  @!P1 IMAD.IADD R28, R28, 0x1, -R13 ;  /* 0x000000011c1c9824 */ /* 0x000fe200078e0a0d */
[C---:B------:R-:W-:Y:S01]  /*0d80*/  ISETP.GT.U32.AND P1, PT, R13.reuse, R32, PT ;  /* 0x000000200d00720c */ /* 0x040fe20003f24070 */
[C---:B------:R-:W-:Y:S02]  /*0d90*/  VIADD R19, R6.reuse, 0xa ;  /* 0x0000000a06137836 */ /* 0x040fe40000000000 */
[----:B------:R-:W-:Y:S02]  /*0da0*/  IMAD.MOV R17, RZ, RZ, -R17 ;  /* 0x000000ffff117224 */ /* 0x000fe400078e0a11 */
[C---:B------:R-:W-:Y:S01]  /*0db0*/  VIADD R31, R6.reuse, 0x8 ;  /* 0x00000008061f7836 */ /* 0x040fe20000000000 */
[----:B------:R-:W-:Y:S01]  /*0dc0*/  IABS R34, R19 ;  /* 0x0000001300227213 */ /* 0x000fe20000000000 */
[----:B------:R-:W-:Y:S02]  /*0dd0*/  VIADD R35, R6, 0x4 ;  /* 0x0000000406237836 */ /* 0x000fe40000000000 */
[C---:B------:R-:W-:Y:S01]  /*0de0*/  IMAD R30, R13.reuse, R17, R30 ;  /* 0x000000110d1e7224 */ /* 0x040fe200078e021e */
[----:B------:R-:W-:Y:S01]  /*0df0*/  IABS R36, R31 ;  /* 0x0000001f00247213 */ /* 0x000fe20000000000 */
[--C-:B------:R-:W-:Y:S01]  /*0e00*/  @!P6 IMAD.IADD R26, R26, 0x1, -R13.reuse ;  /* 0x000000011a1ae824 */ /* 0x100fe200078e0a0d */
[----:B------:R-:W-:Y:S01]  /*0e10*/  IABS R40, R35 ;  /* 0x0000002300287213 */ /* 0x000fe20000000000 */
[----:B------:R-:W-:Y:S01]  /*0e20*/  @!P1 IMAD.IADD R32, R32, 0x1, -R13 ;  /* 0x0000000120209824 */ /* 0x000fe200078e0a0d */
[----:B------:R-:W-:Y:S01]  /*0e30*/  ISETP.GT.U32.AND P1, PT, R13, R22, PT ;  /* 0x000000160d00720c */ /* 0x000fe20003f24070 */
[----:B------:R-:W-:Y:S01]  /*0e40*/  IMAD.HI.U32 R11, R9, R34, RZ ;  /* 0x00000022090b7227 */ /* 0x000fe200078e00ff */
[----:B------:R-:W-:-:S03]  /*0e50*/  ISETP.GT.U32.AND P6, PT, R13, R30, PT ;  /* 0x0000001e0d00720c */ /* 0x000fc60003fc4070 */
[----:B------:R-:W-:Y:S01]  /*0e60*/  @!P2 IMAD.MOV R18, RZ, RZ, -R18 ;  /* 0x000000ffff12a224 */ /* 0x000fe200078e0a12 */
[----:B------:R-:W-:Y:S01]  /*0e70*/  ISETP.GT.U32.AND P2, PT, R13, R32, PT ;  /* 0x000000200d00720c */ /* 0x000fe20003f44070 */
[----:B------:R-:W-:-:S04]  /*0e80*/  IMAD.HI.U32 R14, R9, R36, RZ ;  /* 0x00000024090e7227 */ /* 0x000fc800078e00ff */
[----:B------:R-:W-:-:S04]  /*0e90*/  IMAD.HI.U32 R17, R9, R40, RZ ;  /* 0x0000002809117227 */ /* 0x000fc800078e00ff */
[----:B------:R-:W-:Y:S02]  /*0ea0*/  IMAD.MOV R11, RZ, RZ, -R11 ;  /* 0x000000ffff0b7224 */ /* 0x000fe400078e0a0b */
[----:B------:R-:W-:Y:S02]  /*0eb0*/  VIADD R33, R6, 0x6 ;  /* 0x0000000606217836 */ /* 0x000fe40000000000 */
[----:B------:R-:W-:Y:S02]  /*0ec0*/  IMAD.MOV R14, RZ, RZ, -R14 ;  /* 0x000000ffff0e7224 */ /* 0x000fe400078e0a0e */
[----:B------:R-:W-:Y:S01]  /*0ed0*/  IMAD.MOV R17, RZ, RZ, -R17 ;  /* 0x000000ffff117224 */ /* 0x000fe200078e0a11 */
[----:B------:R-:W-:Y:S01]  /*0ee0*/  IABS R38, R33 ;  /* 0x0000002100267213 */ /* 0x000fe20000000000 */
[C---:B------:R-:W-:Y:S02]  /*0ef0*/  IMAD R34, R13.reuse, R11, R34 ;  /* 0x0000000b0d227224 */ /* 0x040fe400078e0222 */
[----:B------:R-:W-:-:S02]  /*0f00*/  IMAD R36, R13, R14, R36 ;  /* 0x0000000e0d247224 */ /* 0x000fc400078e0224 */
[C---:B------:R-:W-:Y:S02]  /*0f10*/  IMAD R40, R13.reuse, R17, R40 ;  /* 0x000000110d287224 */ /* 0x040fe400078e0228 */
[----:B------:R-:W-:Y:S01]  /*0f20*/  IMAD.MOV.U32 R14, RZ, RZ, R10 ;  /* 0x000000ffff0e7224 */ /* 0x000fe200078e000a */
[----:B------:R-:W-:Y:S01]  /*0f30*/  SHF.R.S32.HI R10, RZ, 0x2, R0 ;  /* 0x00000002ff0a7819 */ /* 0x000fe20000011400 */
[--C-:B------:R-:W-:Y:S01]  /*0f40*/  @!P1 IMAD.IADD R22, R22, 0x1, -R13.reuse ;  /* 0x0000000116169824 */ /* 0x100fe200078e0a0d */
[C---:B------:R-:W-:Y:S01]  /*0f50*/  ISETP.GT.U32.AND P1, PT, R13.reuse, R34, PT ;  /* 0x000000220d00720c */ /* 0x040fe20003f24070 */
[--C-:B------:R-:W-:Y:S01]  /*0f60*/  @!P6 IMAD.IADD R30, R30, 0x1, -R13.reuse ;  /* 0x000000011e1ee824 */ /* 0x100fe200078e0a0d */
[C---:B------:R-:W-:Y:S01]  /*0f70*/  ISETP.GT.U32.AND P6, PT, R13.reuse, R20, PT ;  /* 0x000000140d00720c */ /* 0x040fe20003fc4070 */
[----:B------:R-:W-:Y:S01]  /*0f80*/  @!P3 IMAD.MOV R14, RZ, RZ, -R14 ;  /* 0x000000ffff0eb224 */ /* 0x000fe200078e0a0e */
[C---:B------:R-:W-:Y:S01]  /*0f90*/  ISETP.GT.U32.AND P3, PT, R13.reuse, R24, PT ;  /* 0x000000180d00720c */ /* 0x040fe20003f64070 */
[----:B------:R-:W-:Y:S01]  /*0fa0*/  @!P2 IMAD.IADD R32, R32, 0x1, -R13 ;  /* 0x000000012020a824 */ /* 0x000fe200078e0a0d */
[----:B------:R-:W-:Y:S01]  /*0fb0*/  ISETP.GT.U32.AND P2, PT, R13, R40, PT ;  /* 0x000000280d00720c */ /* 0x000fe20003f44070 */
[----:B------:R-:W-:Y:S01]  /*0fc0*/  IMAD.HI.U32 R16, R9, R38, RZ ;  /* 0x0000002609107227 */ /* 0x000fe200078e00ff */
[----:B------:R-:W-:-:S03]  /*0fd0*/  SGXT R10, R10, 0x1 ;  /* 0x000000010a0a781a */ /* 0x000fc60000000200 */
[----:B------:R-:W-:Y:S02]  /*0fe0*/  IMAD.MOV R16, RZ, RZ, -R16 ;  /* 0x000000ffff107224 */ /* 0x000fe400078e0a10 */
[----:B------:R-:W-:Y:S02]  /*0ff0*/  VIADD R37, R6, 0x2 ;  /* 0x0000000206257836 */ /* 0x000fe40000000000 */
[C---:B------:R-:W-:Y:S02]  /*1000*/  IMAD R38, R13.reuse, R16, R38 ;  /* 0x000000100d267224 */ /* 0x040fe400078e0226 */
[----:B------:R-:W-:Y:S01]  /*1010*/  IMAD.MOV.U32 R16, RZ, RZ, R12 ;  /* 0x000000ffff107224 */ /* 0x000fe200078e000c */
[----:B------:R-:W-:Y:S01]  /*1020*/  IABS R42, R37 ;  /* 0x00000025002a7213 */ /* 0x000fe20000000000 */
[--C-:B------:R-:W-:Y:S01]  /*1030*/  @!P1 IMAD.IADD R34, R34, 0x1, -R13.reuse ;  /* 0x0000000122229824 */ /* 0x100fe200078e0a0d */
[----:B------:R-:W-:Y:S01]  /*1040*/  @!P2 IADD3 R40, PT, PT, R40, -R13, RZ ;  /* 0x8000000d2828a210 */ /* 0x000fe20007ffe0ff */
[----:B------:R-:W-:Y:S01]  /*1050*/  @!P6 IMAD.IADD R20, R20, 0x1, -R13 ;  /* 0x000000011414e824 */ /* 0x000fe200078e0a0d */
[----:B------:R-:W-:Y:S01]  /*1060*/  ISETP.GT.U32.AND P6, PT, R13, R26, PT ;  /* 0x0000001a0d00720c */ /* 0x000fe20003fc4070 */
[----:B------:R-:W-:Y:S01]  /*1070*/  IMAD.HI.U32 R11, R9, R44, RZ ;  /* 0x0000002c090b7227 */ /* 0x000fe200078e00ff */
[----:B------:R-:W-:-:S02]  /*1080*/  ISETP.GT.U32.AND P2, PT, R13, R34, PT ;  /* 0x000000220d00720c */ /* 0x000fc40003f44070 */
[----:B------:R-:W-:Y:S01]  /*1090*/  ISETP.GE.AND P1, PT, R23, RZ, PT ;  /* 0x000000ff1700720c */ /* 0x000fe20003f26270 */
[----:B------:R-:W-:Y:S01]  /*10a0*/  @!P5 IMAD.MOV R16, RZ, RZ, -R16 ;  /* 0x000000ffff10d224 */ /* 0x000fe200078e0a10 */
[C---:B------:R-:W-:Y:S01]  /*10b0*/  ISETP.GT.U32.AND P5, PT, R13.reuse, R28, PT ;  /* 0x0000001c0d00720c */ /* 0x040fe20003fa4070 */
[----:B------:R-:W-:Y:S01]  /*10c0*/  @!P3 IMAD.IADD R24, R24, 0x1, -R13 ;  /* 0x000000011818b824 */ /* 0x000fe200078e0a0d */
[----:B------:R-:W-:Y:S01]  /*10d0*/  ISETP.GT.U32.AND P3, PT, R13, R36, PT ;  /* 0x000000240d00720c */ /* 0x000fe20003f64070 */
[----:B------:R-:W-:Y:S01]  /*10e0*/  IMAD.HI.U32 R9, R9, R42, RZ ;  /* 0x0000002a09097227 */ /* 0x000fe200078e00ff */
[----:B------:R-:W-:-:S03]  /*10f0*/  IADD3 R11, PT, PT, -R11, RZ, RZ ;  /* 0x000000ff0b0b7210 */ /* 0x000fc60007ffe1ff */
[----:B------:R-:W-:Y:S01]  /*1100*/  @!P0 IMAD.MOV R20, RZ, RZ, -R20 ;  /* 0x000000ffff148224 */ /* 0x000fe200078e0a14 */
[C---:B------:R-:W-:Y:S01]  /*1110*/  ISETP.GT.U32.AND P0, PT, R13.reuse, R30, PT ;  /* 0x0000001e0d00720c */ /* 0x040fe20003f04070 */
[----:B------:R-:W-:Y:S02]  /*1120*/  IMAD.MOV R9, RZ, RZ, -R9 ;  /* 0x000000ffff097224 */ /* 0x000fe400078e0a09 */
[C---:B------:R-:W-:Y:S01]  /*1130*/  IMAD R44, R13.reuse, R11, R44 ;  /* 0x0000000b0d2c7224 */ /* 0x040fe200078e022c */
[----:B------:R-:W-:Y:S01]  /*1140*/  LOP3.LUT R11, R10, 0x90, RZ, 0xc0, !PT ;  /* 0x000000900a0b7812 */ /* 0x000fe200078ec0ff */
[C---:B------:R-:W-:Y:S01]  /*1150*/  IMAD R42, R13.reuse, R9, R42 ;  /* 0x000000090d2a7224 */ /* 0x040fe200078e022a */
[----:B------:R-:W-:Y:S01]  /*1160*/  LOP3.LUT R9, R0, 0x3f, RZ, 0xc0, !PT ;  /* 0x0000003f00097812 */ /* 0x000fe200078ec0ff */
[--C-:B------:R-:W-:Y:S01]  /*1170*/  @!P6 IMAD.IADD R26, R26, 0x1, -R13.reuse ;  /* 0x000000011a1ae824 */ /* 0x100fe200078e0a0d */
[C---:B------:R-:W-:Y:S01]  /*1180*/  ISETP.GT.U32.AND P6, PT, R13.reuse, R38, PT ;  /* 0x000000260d00720c */ /* 0x040fe20003fc4070 */
[--C-:B------:R-:W-:Y:S01]  /*1190*/  @!P5 IMAD.IADD R28, R28, 0x1, -R13.reuse ;  /* 0x000000011c1cd824 */ /* 0x100fe200078e0a0d */
[----:B------:R-:W-:Y:S01]  /*11a0*/  ISETP.GT.U32.AND P5, PT, R13, R44, PT ;  /* 0x0000002c0d00720c */ /* 0x000fe20003fa4070 */
[--C-:B------:R-:W-:Y:S01]  /*11b0*/  @!P3 IMAD.IADD R36, R36, 0x1, -R13.reuse ;  /* 0x000000012424b824 */ /* 0x100fe200078e0a0d */
[----:B------:R-:W-:Y:S01]  /*11c0*/  ISETP.GE.AND P3, PT, R25, RZ, PT ;  /* 0x000000ff1900720c */ /* 0x000fe20003f66270 */
[--C-:B------:R-:W-:Y:S01]  /*11d0*/  @!P2 IMAD.IADD R34, R34, 0x1, -R13.reuse ;  /* 0x000000012222a824 */ /* 0x100fe200078e0a0d */
[----:B------:R-:W-:Y:S01]  /*11e0*/  ISETP.GT.U32.AND P2, PT, R13, R42, PT ;  /* 0x0000002a0d00720c */ /* 0x000fe20003f44070 */
[----:B------:R-:W-:Y:S01]  /*11f0*/  @!P0 IMAD.IADD R30, R30, 0x1, -R13 ;  /* 0x000000011e1e8824 */ /* 0x000fe200078e0a0d */
[----:B------:R-:W-:Y:S01]  /*1200*/  ISETP.GE.AND P0, PT, R21, RZ, PT ;  /* 0x000000ff1500720c */ /* 0x000fe20003f06270 */
[----:B------:R-:W-:Y:S01]  /*1210*/  @!P4 IMAD.MOV R22, RZ, RZ, -R22 ;  /* 0x000000ffff16c224 */ /* 0x000fe200078e0a16 */
[----:B------:R-:W-:Y:S01]  /*1220*/  LOP3.LUT R21, R0, 0x7, RZ, 0xc0, !PT ;  /* 0x0000000700157812 */ /* 0x000fe200078ec0ff */
[----:B------:R-:W-:-:S02]  /*1230*/  @!P1 IMAD.MOV R26, RZ, RZ, -R26 ;  /* 0x000000ffff1a9224 */ /* 0x000fc400078e0a1a */
[--C-:B------:R-:W-:Y:S01]  /*1240*/  @!P6 IMAD.IADD R38, R38, 0x1, -R13.reuse ;  /* 0x000000012626e824 */ /* 0x100fe200078e0a0d */
[----:B------:R-:W-:Y:S01]  /*1250*/  ISETP.GE.AND P6, PT, R27, RZ, PT ;  /* 0x000000ff1b00720c */ /* 0x000fe20003fc6270 */
[--C-:B------:R-:W-:Y:S01]  /*1260*/  @!P5 IMAD.IADD R44, R44, 0x1, -R13.reuse ;  /* 0x000000012c2cd824 */ /* 0x100fe200078e0a0d */
[----:B------:R-:W-:Y:S01]  /*1270*/  ISETP.GE.AND P5, PT, R29, RZ, PT ;  /* 0x000000ff1d00720c */ /* 0x000fe20003fa6270 */
[----:B------:R-:W-:Y:S01]  /*1280*/  @!P3 IMAD.MOV R28, RZ, RZ, -R28 ;  /* 0x000000ffff1cb224 */ /* 0x000fe200078e0a1c */
[C---:B------:R-:W-:Y:S01]  /*1290*/  ISETP.GT.U32.AND P3, PT, R13.reuse, R40, PT ;  /* 0x000000280d00720c */ /* 0x040fe20003f64070 */
[----:B------:R-:W-:Y:S01]  /*12a0*/  @!P2 IMAD.IADD R42, R42, 0x1, -R13 ;  /* 0x000000012a2aa824 */ /* 0x000fe200078e0a0d */
[C---:B------:R-:W-:Y:S01]  /*12b0*/  ISETP.GT.U32.AND P1, PT, R13.reuse, R38, PT ;  /* 0x000000260d00720c */ /* 0x040fe20003f24070 */
[----:B------:R-:W-:Y:S01]  /*12c0*/  @!P0 IMAD.MOV R24, RZ, RZ, -R24 ;  /* 0x000000ffff188224 */ /* 0x000fe200078e0a18 */
[C---:B------:R-:W-:Y:S01]  /*12d0*/  ISETP.GT.U32.AND P0, PT, R13.reuse, R36, PT ;  /* 0x000000240d00720c */ /* 0x040fe20003f04070 */
[C---:B------:R-:W-:Y:S01]  /*12e0*/  IMAD.SHL.U32 R12, R0.reuse, 0x2, RZ ;  /* 0x00000002000c7824 */ /* 0x040fe200078e00ff */
[C---:B------:R-:W-:Y:S01]  /*12f0*/  ISETP.GT.U32.AND P4, PT, R13.reuse, R44, PT ;  /* 0x0000002c0d00720c */ /* 0x040fe20003f84070 */
[----:B------:R-:W-:Y:S01]  /*1300*/  IMAD.SHL.U32 R17, R0, 0x10, RZ ;  /* 0x0000001000117824 */ /* 0x000fe200078e00ff */
[----:B------:R-:W-:Y:S01]  /*1310*/  ISETP.GT.U32.AND P2, PT, R13, R42, PT ;  /* 0x0000002a0d00720c */ /* 0x000fe20003f44070 */
[----:B------:R-:W-:Y:S01]  /*1320*/  @!P6 IMAD.MOV R30, RZ, RZ, -R30 ;  /* 0x000000ffff1ee224 */ /* 0x000fe200078e0a1e */
[----:B------:R-:W-:Y:S01]  /*1330*/  ISETP.GE.AND P6, PT, R6, RZ, PT ;  /* 0x000000ff0600720c */ /* 0x000fe20003fc6270 */
[----:B------:R-:W-:-:S02]  /*1340*/  IMAD.SHL.U32 R6, R0, 0x20, RZ ;  /* 0x0000002000067824 */ /* 0x000fc400078e00ff */
[--C-:B------:R-:W-:Y:S01]  /*1350*/  @!P3 IMAD.IADD R40, R40, 0x1, -R13.reuse ;  /* 0x000000012828b824 */ /* 0x100fe200078e0a0d */
[----:B------:R-:W-:Y:S01]  /*1360*/  ISETP.NE.U32.AND P3, PT, R3, RZ, PT ;  /* 0x000000ff0300720c */ /* 0x000fe20003f65070 */
[----:B------:R-:W-:Y:S01]  /*1370*/  @!P5 IMAD.MOV R32, RZ, RZ, -R32 ;  /* 0x000000ffff20d224 */ /* 0x000fe200078e0a20 */
[----:B------:R-:W-:Y:S01]  /*1380*/  ISETP.GE.AND P5, PT, R19, RZ, PT ;  /* 0x000000ff1300720c */ /* 0x000fe20003fa6270 */
[--C-:B------:R-:W-:Y:S01]  /*1390*/  @!P0 IMAD.IADD R36, R36, 0x1, -R13.reuse ;  /* 0x0000000124248824 */ /* 0x100fe200078e0a0d */
[----:B------:R-:W-:Y:S01]  /*13a0*/  LOP3.LUT R19, R11, 0x60, R6, 0xf8, !PT ;  /* 0x000000600b137812 */ /* 0x000fe200078ef806 */
[--C-:B------:R-:W-:Y:S01]  /*13b0*/  @!P1 IMAD.IADD R38, R38, 0x1, -R13.reuse ;  /* 0x0000000126269824 */ /* 0x100fe200078e0a0d */
[----:B------:R-:W-:Y:S01]  /*13c0*/  SEL R11, RZ, 0x90, !P3 ;  /* 0x00000090ff0b7807 */ /* 0x000fe20005800000 */
[--C-:B------:R-:W-:Y:S01]  /*13d0*/  @!P4 IMAD.IADD R44, R44, 0x1, -R13.reuse ;  /* 0x000000012c2cc824 */ /* 0x100fe200078e0a0d */
[----:B------:R-:W-:Y:S01]  /*13e0*/  ISETP.GE.AND P0, PT, R31, RZ, PT ;  /* 0x000000ff1f00720c */ /* 0x000fe20003f06270 */
[----:B------:R-:W-:Y:S01]  /*13f0*/  @!P2 IMAD.IADD R42, R42, 0x1, -R13 ;  /* 0x000000012a2aa824 */ /* 0x000fe200078e0a0d */
[----:B------:R-:W-:Y:S01]  /*1400*/  ISETP.GE.AND P1, PT, R33, RZ, PT ;  /* 0x000000ff2100720c */ /* 0x000fe20003f26270 */
[----:B------:R-:W2:Y:S01]  /*1410*/  LDC R13, c[0x0][0x3b0] ;  /* 0x0000ec00ff0d7b82 */ /* 0x000ea20000000800 */
[----:B------:R-:W-:Y:S01]  /*1420*/  ISETP.GE.AND P4, PT, R35, RZ, PT ;  /* 0x000000ff2300720c */ /* 0x000fe20003f86270 */
[----:B------:R-:W-:Y:S01]  /*1430*/  @!P6 IMAD.MOV R44, RZ, RZ, -R44 ;  /* 0x000000ffff2ce224 */ /* 0x000fe200078e0a2c */
[----:B------:R-:W-:Y:S01]  /*1440*/  ISETP.GE.AND P3, PT, R37, RZ, PT ;  /* 0x000000ff2500720c */ /* 0x000fe20003f66270 */
[----:B-1----:R-:W-:Y:S01]  /*1450*/  IMAD R7, R7, UR6, RZ ;  /* 0x0000000607077c24 */ /* 0x002fe2000f8e02ff */
[----:B------:R-:W-:Y:S01]  /*1460*/  LOP3.LUT R46, R6, 0xc00, RZ, 0xc0, !PT ;  /* 0x00000c00062e7812 */ /* 0x000fe200078ec0ff */
[----:B------:R-:W-:Y:S01]  /*1470*/  IMAD.SHL.U32 R10, R9, 0x2, RZ ;  /* 0x00000002090a7824 */ /* 0x000fe200078e00ff */
[----:B------:R-:W-:Y:S01]  /*1480*/  ISETP.NE.AND P2, PT, R15, RZ, PT ;  /* 0x000000ff0f00720c */ /* 0x000fe20003f45270 */
[----:B------:R-:W-:Y:S01]  /*1490*/  USHF.R.S32.HI UR6, URZ, 0x1f, UR4 ;  /* 0x0000001fff067899 */ /* 0x000fe20008011404 */
[----:B------:R-:W-:Y:S01]  /*14a0*/  LOP3.LUT R15, RZ, R15, RZ, 0x33, !PT ;  /* 0x0000000fff0f7212 */ /* 0x000fe200078e33ff */
[----:B------:R-:W-:Y:S01]  /*14b0*/  @!P0 IMAD.MOV R36, RZ, RZ, -R36 ;  /* 0x000000ffff248224 */ /* 0x000fe200078e0a24 */
[----:B------:R-:W-:Y:S01]  /*14c0*/  @!P5 IADD3 R34, PT, PT, -R34, RZ, RZ ;  /* 0x000000ff2222d210 */ /* 0x000fe20007ffe1ff */
[----:B------:R-:W-:Y:S01]  /*14d0*/  @!P1 IMAD.MOV R38, RZ, RZ, -R38 ;  /* 0x000000ffff269224 */ /* 0x000fe200078e0a26 */
[C---:B------:R-:W-:Y:S01]  /*14e0*/  SEL R14, R15.reuse, R14, !P2 ;  /* 0x0000000e0f0e7207 */ /* 0x040fe20005000000 */
[----:B------:R-:W-:Y:S01]  /*14f0*/  @!P4 IMAD.MOV R40, RZ, RZ, -R40 ;  /* 0x000000ffff28c224 */ /* 0x000fe200078e0a28 */
[C---:B------:R-:W-:Y:S01]  /*1500*/  SEL R16, R15.reuse, R16, !P2 ;  /* 0x000000100f107207 */ /* 0x040fe20005000000 */
[----:B------:R-:W-:Y:S01]  /*1510*/  @!P3 IMAD.MOV R42, RZ, RZ, -R42 ;  /* 0x000000ffff2ab224 */ /* 0x000fe200078e0a2a */
[----:B------:R-:W-:Y:S01]  /*1520*/  SEL R18, R15, R18, !P2 ;  /* 0x000000120f127207 */ /* 0x000fe20005000000 */
[----:B------:R-:W-:Y:S01]  /*1530*/  IMAD R23, R21, 0x10, R46 ;  /* 0x0000001015177824 */ /* 0x000fe200078e022e */
[C---:B------:R-:W-:Y:S01]  /*1540*/  SEL R20, R15.reuse, R20, !P2 ;  /* 0x000000140f147207 */ /* 0x040fe20005000000 */
[----:B------:R-:W-:Y:S01]  /*1550*/  ULEA.HI UR6, UR6, UR4, URZ, 0x6 ;  /* 0x0000000406067291 */ /* 0x000fe2000f8f30ff */
[----:B------:R-:W-:Y:S01]  /*1560*/  SEL R22, R15, R22, !P2 ;  /* 0x000000160f167207 */ /* 0x000fe20005000000 */
[----:B----4-:R-:W-:Y:S01]  /*1570*/  IMAD R68, R9, R66, RZ ;  /* 0x0000004209447224 */ /* 0x010fe200078e02ff */
[C---:B------:R-:W-:Y:S01]  /*1580*/  SEL R24, R15.reuse, R24, !P2 ;  /* 0x000000180f187207 */ /* 0x040fe20005000000 */
[-C--:B--2---:R-:W-:Y:S01]  /*1590*/  IMAD R16, R16, R13.reuse, RZ ;  /* 0x0000000d10107224 */ /* 0x084fe200078e02ff */
[C---:B------:R-:W-:Y:S01]  /*15a0*/  SEL R26, R15.reuse, R26, !P2 ;  /* 0x0000001a0f1a7207 */ /* 0x040fe20005000000 */
[-C--:B------:R-:W-:Y:S01]  /*15b0*/  IMAD R75, R18, R13.reuse, RZ ;  /* 0x0000000d124b7224 */ /* 0x080fe200078e02ff */
        /* <DEDUP_REMOVED lines=16> */
[----:B------:R-:W-:Y:S01]  /*16c0*/  SEL R15, R15, R44, !P2 ;  /* 0x0000002c0f0f7207 */ /* 0x000fe20005000000 */
[-C--:B------:R-:W-:Y:S01]  /*16d0*/  IMAD R73, R36, R13.reuse, RZ ;  /* 0x0000000d24497224 */ /* 0x080fe200078e02ff */
[--C-:B------:R-:W-:Y:S01]  /*16e0*/  LOP3.LUT R46, R23, 0x30, R12.reuse, 0x78, !PT ;  /* 0x00000030172e7812 */ /* 0x100fe200078e780c */
[-C--:B------:R-:W-:Y:S01]  /*16f0*/  IMAD R38, R38, R13.reuse, RZ ;  /* 0x0000000d26267224 */ /* 0x080fe200078e02ff */
[----:B------:R-:W-:Y:S01]  /*1700*/  LOP3.LUT R19, R19, 0x10, R12, 0x78, !PT ;  /* 0x0000001013137812 */ /* 0x000fe200078e780c */
[-C--:B------:R-:W-:Y:S01]  /*1710*/  IMAD R50, R40, R13.reuse, RZ ;  /* 0x0000000d28327224 */ /* 0x080fe200078e02ff */
[----:B------:R-:W-:Y:S01]  /*1720*/  LOP3.LUT R12, R17, 0x100, RZ, 0xc0, !PT ;  /* 0x00000100110c7812 */ /* 0x000fe200078ec0ff */
[-C--:B------:R-:W-:Y:S01]  /*1730*/  IMAD R17, R14, R13.reuse, RZ ;  /* 0x0000000d0e117224 */ /* 0x080fe200078e02ff */
[-C--:B0-----:R-:W-:Y:S01]  /*1740*/  LEA R79, P2, R16, R48.reuse, 0x1 ;  /* 0x00000030104f7211 */ /* 0x081fe200078408ff */
[-C--:B------:R-:W-:Y:S01]  /*1750*/  IMAD R51, R42, R13.reuse, RZ ;  /* 0x0000000d2a337224 */ /* 0x080fe200078e02ff */
[-C--:B------:R-:W-:Y:S01]  /*1760*/  LEA R74, P1, R75, R48.reuse, 0x1 ;  /* 0x000000304b4a7211 */ /* 0x080fe200078208ff */
[----:B------:R-:W-:Y:S01]  /*1770*/  IMAD R13, R15, R13, RZ ;  /* 0x0000000d0f0d7224 */ /* 0x000fe200078e02ff */
[CC--:B------:R-:W-:Y:S01]  /*1780*/  LEA R37, P3, R17.reuse, R48.reuse, 0x1 ;  /* 0x0000003011257211 */ /* 0x0c0fe200078608ff */
[----:B------:R-:W0:Y:S01]  /*1790*/  LDC.64 R14, c[0x0][0x380] ;  /* 0x0000e000ff0e7b82 */ /* 0x000e220000000a00 */
[-C--:B------:R-:W-:Y:S01]  /*17a0*/  LEA R60, P0, R20, R48.reuse, 0x1 ;  /* 0x00000030143c7211 */ /* 0x080fe200078008ff */
[----:B------:R-:W-:Y:S01]  /*17b0*/  IMAD.SHL.U32 R66, R66, 0x40, RZ ;  /* 0x0000004042427824 */ /* 0x000fe200078e00ff */
[----:B------:R-:W-:Y:S01]  /*17c0*/  LEA.HI.X.SX32 R36, R17, R49, 0x1, P3 ;  /* 0x0000003111247211 */ /* 0x000fe200018f0eff */
[----:B------:R-:W-:Y:S01]  /*17d0*/  USHF.L.U32 UR4, UR10, 0x6, URZ ;  /* 0x000000060a047899 */ /* 0x000fe200080006ff */
[-C--:B------:R-:W-:Y:S01]  /*17e0*/  LEA R58, P4, R22, R48.reuse, 0x1 ;  /* 0x00000030163a7211 */ /* 0x080fe200078808ff */
[----:B------:R-:W-:Y:S01]  /*17f0*/  USHF.R.S32.HI UR6, URZ, 0x6, UR6 ;  /* 0x00000006ff067899 */ /* 0x000fe20008011406 */
[----:B------:R-:W-:-:S02]  /*1800*/  LEA R56, P6, R24, R48, 0x1 ;  /* 0x0000003018387211 */ /* 0x000fc400078c08ff */
[-C--:B------:R-:W-:Y:S02]  /*1810*/  LEA R54, P5, R26, R48.reuse, 0x1 ;  /* 0x000000301a367211 */ /* 0x080fe400078a08ff */
[-C--:B------:R-:W-:Y:S02]  /*1820*/  LEA R53, P3, R28, R48.reuse, 0x1 ;  /* 0x000000301c357211 */ /* 0x080fe400078608ff */
[-C--:B------:R-:W-:Y:S02]  /*1830*/  LEA.HI.X.SX32 R78, R16, R49.reuse, 0x1, P2 ;  /* 0x00000031104e7211 */ /* 0x080fe400010f0eff */
[----:B------:R-:W-:Y:S02]  /*1840*/  LEA.HI.X.SX32 R75, R75, R49, 0x1, P1 ;  /* 0x000000314b4b7211 */ /* 0x000fe400008f0eff */
[-C--:B------:R-:W-:Y:S02]  /*1850*/  LEA R18, P2, R30, R48.reuse, 0x1 ;  /* 0x000000301e127211 */ /* 0x080fe400078408ff */
[----:B------:R-:W-:-:S02]  /*1860*/  LEA R40, P1, R32, R48, 0x1 ;  /* 0x0000003020287211 */ /* 0x000fc400078208ff */
[----:B------:R-:W-:Y:S02]  /*1870*/  IADD3 R12, PT, PT, R19, UR5, R12 ;  /* 0x00000005130c7c10 */ /* 0x000fe4000fffe00c */
[-C--:B------:R-:W-:Y:S02]  /*1880*/  LEA.HI.X.SX32 R61, R20, R49.reuse, 0x1, P0 ;  /* 0x00000031143d7211 */ /* 0x080fe400000f0eff */
[-C--:B------:R-:W-:Y:S02]  /*1890*/  LEA.HI.X.SX32 R59, R22, R49.reuse, 0x1, P4 ;  /* 0x00000031163b7211 */ /* 0x080fe400020f0eff */
[-C--:B------:R-:W-:Y:S02]  /*18a0*/  LEA.HI.X.SX32 R57, R24, R49.reuse, 0x1, P6 ;  /* 0x0000003118397211 */ /* 0x080fe400030f0eff */
[-C--:B------:R-:W-:Y:S02]  /*18b0*/  LEA.HI.X.SX32 R55, R26, R49.reuse, 0x1, P5 ;  /* 0x000000311a377211 */ /* 0x080fe400028f0eff */
[----:B------:R-:W-:-:S02]  /*18c0*/  LEA.HI.X.SX32 R52, R28, R49, 0x1, P3 ;  /* 0x000000311c347211 */ /* 0x000fc400018f0eff */
[-C--:B------:R-:W-:Y:S02]  /*18d0*/  LEA R42, P0, R34, R48.reuse, 0x1 ;  /* 0x00000030222a7211 */ /* 0x080fe400078008ff */
[-C--:B------:R-:W-:Y:S02]  /*18e0*/  LEA R31, P4, R73, R48.reuse, 0x1 ;  /* 0x00000030491f7211 */ /* 0x080fe400078808ff */
[-C--:B------:R-:W-:Y:S02]  /*18f0*/  LEA R82, P6, R38, R48.reuse, 0x1 ;  /* 0x0000003026527211 */ /* 0x080fe400078c08ff */
[-C--:B------:R-:W-:Y:S02]  /*1900*/  LEA R27, P5, R50, R48.reuse, 0x1 ;  /* 0x00000030321b7211 */ /* 0x080fe400078a08ff */
[----:B------:R-:W-:Y:S02]  /*1910*/  LEA R83, P3, R51, R48, 0x1 ;  /* 0x0000003033537211 */ /* 0x000fe400078608ff */
[----:B------:R-:W-:-:S02]  /*1920*/  LEA.HI.X.SX32 R19, R30, R49, 0x1, P2 ;  /* 0x000000311e137211 */ /* 0x000fc400010f0eff */
[-C--:B------:R-:W-:Y:S02]  /*1930*/  LEA.HI.X.SX32 R41, R32, R49.reuse, 0x1, P1 ;  /* 0x0000003120297211 */ /* 0x080fe400008f0eff */
[----:B------:R-:W-:Y:S02]  /*1940*/  CS2R R32, SRZ ;  /* 0x0000000000207805 */ /* 0x000fe4000001ff00 */
[----:B------:R-:W-:Y:S02]  /*1950*/  LEA R48, P2, R13, R48, 0x1 ;  /* 0x000000300d307211 */ /* 0x000fe400078408ff */
[----:B0-----:R-:W-:Y:S01]  /*1960*/  LEA R80, P1, R7, R14, 0x1 ;  /* 0x0000000e07507211 */ /* 0x001fe200078208ff */
[----:B------:R-:W-:Y:S01]  /*1970*/  IMAD R14, R5, UR10, RZ ;  /* 0x0000000a050e7c24 */ /* 0x000fe2000f8e02ff */
[----:B------:R-:W-:Y:S02]  /*1980*/  LEA.HI.X.SX32 R43, R34, R49, 0x1, P0 ;  /* 0x00000031222b7211 */ /* 0x000fe400000f0eff */
[----:B------:R-:W-:-:S02]  /*1990*/  CS2R R34, SRZ ;  /* 0x0000000000227805 */ /* 0x000fc4000001ff00 */
[-C--:B------:R-:W-:Y:S02]  /*19a0*/  LEA.HI.X.SX32 R73, R73, R49.reuse, 0x1, P4 ;  /* 0x0000003149497211 */ /* 0x080fe400020f0eff */
[-C--:B------:R-:W-:Y:S02]  /*19b0*/  LEA.HI.X.SX32 R30, R38, R49.reuse, 0x1, P6 ;  /* 0x00000031261e7211 */ /* 0x080fe400030f0eff */
[-C--:B------:R-:W-:Y:S02]  /*19c0*/  LEA.HI.X.SX32 R50, R50, R49.reuse, 0x1, P5 ;  /* 0x0000003132327211 */ /* 0x080fe400028f0eff */
[-C--:B------:R-:W-:Y:S02]  /*19d0*/  LEA.HI.X.SX32 R51, R51, R49.reuse, 0x1, P3 ;  /* 0x0000003133337211 */ /* 0x080fe400018f0eff */
[----:B------:R-:W-:Y:S01]  /*19e0*/  LOP3.LUT R10, R11, R10, RZ, 0x3c, !PT ;  /* 0x0000000a0b0a7212 */ /* 0x000fe200078e3cff */
[----:B------:R-:W-:Y:S01]  /*19f0*/  IMAD R11, R21, 0x80, R46 ;  /* 0x00000080150b7824 */ /* 0x000fe200078e022e */
[----:B------:R-:W-:-:S02]  /*1a00*/  LEA.HI.X.SX32 R49, R13, R49, 0x1, P2 ;  /* 0x000000310d317211 */ /* 0x000fc400010f0eff */
[----:B------:R-:W-:Y:S02]  /*1a10*/  LEA.HI.X.SX32 R81, R7, R15, 0x1, P1 ;  /* 0x0000000f07517211 */ /* 0x000fe400008f0eff */
[C---:B------:R-:W-:Y:S02]  /*1a20*/  LOP3.LUT R15, R5.reuse, 0x28, RZ, 0xfc, !PT ;  /* 0x00000028050f7812 */ /* 0x040fe400078efcff */
[----:B------:R-:W-:Y:S02]  /*1a30*/  LOP3.LUT R13, R5, 0x18, RZ, 0xfc, !PT ;  /* 0x00000018050d7812 */ /* 0x000fe400078efcff */
[----:B------:R-:W-:Y:S01]  /*1a40*/  LOP3.LUT R7, R6, 0x60, RZ, 0xc0, !PT ;  /* 0x0000006006077812 */ /* 0x000fe200078ec0ff */
[----:B------:R-:W-:Y:S01]  /*1a50*/  IMAD R15, R15, UR10, RZ ;  /* 0x0000000a0f0f7c24 */ /* 0x000fe2000f8e02ff */
[C---:B------:R-:W-:Y:S01]  /*1a60*/  LOP3.LUT R67, R10.reuse, 0x20, RZ, 0x3c, !PT ;  /* 0x000000200a437812 */ /* 0x040fe200078e3cff */
[----:B------:R-:W-:Y:S01]  /*1a70*/  IMAD R13, R13, UR10, RZ ;  /* 0x0000000a0d0d7c24 */ /* 0x000fe2000f8e02ff */
[----:B------:R-:W-:-:S02]  /*1a80*/  LOP3.LUT R70, R10, 0x40, RZ, 0x3c, !PT ;  /* 0x000000400a467812 */ /* 0x000fc400078e3cff */
[----:B------:R-:W-:Y:S02]  /*1a90*/  LOP3.LUT R71, R10, 0x60, RZ, 0x3c, !PT ;  /* 0x000000600a477812 */ /* 0x000fe400078e3cff */
[----:B------:R-:W-:-:S07]  /*1aa0*/  LOP3.LUT R72, R11, 0x40, RZ, 0x3c, !PT ;  /* 0x000000400b487812 */ /* 0x000fce00078e3cff */
.L_x_1:
[----:B------:R-:W-:Y:S01]  /*1ab0*/  ISETP.GE.AND P0, PT, R5, UR7, PT ;  /* 0x0000000705007c0c */ /* 0x000fe2000bf06270 */
[----:B------:R-:W-:Y:S01]  /*1ac0*/  IMAD.WIDE R16, R14, 0x2, R80 ;  /* 0x000000020e107825 */ /* 0x000fe200078e0250 */
[----:B------:R-:W-:-:S11]  /*1ad0*/  PRMT R76, RZ, 0x7610, R76 ;  /* 0x00007610ff4c7816 */ /* 0x000fd6000000004c */
[----:B------:R0:W2:Y:S01]  /*1ae0*/  @!P0 LDG.E.U16 R76, desc[UR8][R16.64] ;  /* 0x00000008104c8981 */ /* 0x0000a2000c1e1500 */
[C---:B------:R-:W-:Y:S01]  /*1af0*/  LOP3.LUT R21, R5.reuse, 0x10, RZ, 0xfc, !PT ;  /* 0x0000001005157812 */ /* 0x040fe200078efcff */
[----:B------:R-:W-:Y:S01]  /*1b00*/  VIADD R26, R4, 0x38 ;  /* 0x00000038041a7836 */ /* 0x000fe20000000000 */
[----:B------:R-:W-:Y:S02]  /*1b10*/  LOP3.LUT R20, R5, 0x8, RZ, 0xfc, !PT ;  /* 0x0000000805147812 */ /* 0x000fe400078efcff */
[----:B------:R-:W-:Y:S02]  /*1b20*/  ISETP.GE.AND P1, PT, R21, UR7, PT ;  /* 0x0000000715007c0c */ /* 0x000fe4000bf26270 */
[----:B------:R-:W-:Y:S02]  /*1b30*/  ISETP.GE.AND P0, PT, R20, UR7, PT ;  /* 0x0000000714007c0c */ /* 0x000fe4000bf06270 */
[----:B------:R-:W-:Y:S01]  /*1b40*/  LOP3.LUT R22, R5, 0x18, RZ, 0xfc, !PT ;  /* 0x0000001805167812 */ /* 0x000fe200078efcff */
[----:B0-----:R-:W-:Y:S01]  /*1b50*/  IMAD.WIDE R16, R63, 0x2, R80 ;  /* 0x000000023f107825 */ /* 0x001fe200078e0250 */
[----:B------:R-:W-:-:S02]  /*1b60*/  LOP3.LUT R23, R5, 0x20, RZ, 0xfc, !PT ;  /* 0x0000002005177812 */ /* 0x000fc400078efcff */
[C---:B------:R-:W-:Y:S02]  /*1b70*/  LOP3.LUT R24, R5.reuse, 0x28, RZ, 0xfc, !PT ;  /* 0x0000002805187812 */ /* 0x040fe400078efcff */
[----:B------:R-:W-:Y:S02]  /*1b80*/  LOP3.LUT R25, R5, 0x30, RZ, 0xfc, !PT ;  /* 0x0000003005197812 */ /* 0x000fe400078efcff */
[----:B------:R-:W-:Y:S02]  /*1b90*/  ISETP.GE.AND P2, PT, R22, UR7, PT ;  /* 0x0000000716007c0c */ /* 0x000fe4000bf46270 */
[----:B------:R-:W-:Y:S01]  /*1ba0*/  ISETP.GE.AND P3, PT, R23, UR7, PT ;  /* 0x0000000717007c0c */ /* 0x000fe2000bf66270 */
[----:B------:R-:W-:Y:S01]  /*1bb0*/  IMAD.WIDE R22, R69, 0x2, R80 ;  /* 0x0000000245167825 */ /* 0x000fe200078e0250 */
[----:B------:R-:W-:Y:S02]  /*1bc0*/  PRMT R21, RZ, 0x7610, R21 ;  /* 0x00007610ff157816 */ /* 0x000fe40000000015 */
[----:B------:R-:W-:-:S02]  /*1bd0*/  ISETP.GE.AND P4, PT, R24, UR7, PT ;  /* 0x0000000718007c0c */ /* 0x000fc4000bf86270 */
[----:B------:R-:W-:Y:S02]  /*1be0*/  ISETP.GE.AND P5, PT, R25, UR7, PT ;  /* 0x0000000719007c0c */ /* 0x000fe4000bfa6270 */
[----:B------:R-:W-:Y:S01]  /*1bf0*/  ISETP.GE.AND P6, PT, R26, UR7, PT ;  /* 0x000000071a007c0c */ /* 0x000fe2000bfc6270 */
[----:B------:R0:W3:Y:S01]  /*1c00*/  @!P1 LDG.E.U16 R21, desc[UR8][R22.64] ;  /* 0x0000000816159981 */ /* 0x0000e2000c1e1500 */
[----:B------:R-:W-:Y:S01]  /*1c10*/  PRMT R20, RZ, 0x7610, R20 ;  /* 0x00007610ff147816 */ /* 0x000fe20000000014 */
[----:B------:R-:W-:Y:S01]  /*1c20*/  IMAD.WIDE R28, R64, 0x2, R80 ;  /* 0x00000002401c7825 */ /* 0x000fe200078e0250 */
[----:B------:R-:W-:Y:S02]  /*1c30*/  PRMT R24, RZ, 0x7610, R24 ;  /* 0x00007610ff187816 */ /* 0x000fe40000000018 */
[----:B------:R-:W-:Y:S01]  /*1c40*/  PRMT R25, RZ, 0x7610, R25 ;  /* 0x00007610ff197816 */ /* 0x000fe20000000019 */
[----:B------:R-:W-:Y:S01]  /*1c50*/  IMAD.WIDE R38, R15, 0x2, R80 ;  /* 0x000000020f267825 */ /* 0x000fe200078e0250 */
[----:B------:R1:W4:Y:S01]  /*1c60*/  @!P0 LDG.E.U16 R20, desc[UR8][R16.64] ;  /* 0x0000000810148981 */ /* 0x000322000c1e1500 */
[----:B------:R-:W-:-:S02]  /*1c70*/  PRMT R26, RZ, 0x7610, R26 ;  /* 0x00007610ff1a7816 */ /* 0x000fc4000000001a */
[----:B0-----:R-:W-:Y:S01]  /*1c80*/  PRMT R22, RZ, 0x7610, R22 ;  /* 0x00007610ff167816 */ /* 0x001fe20000000016 */
[----:B------:R-:W-:Y:S01]  /*1c90*/  IMAD.WIDE R44, R62, 0x2, R80 ;  /* 0x000000023e2c7825 */ /* 0x000fe200078e0250 */
[----:B------:R-:W-:Y:S01]  /*1ca0*/  PRMT R23, RZ, 0x7610, R23 ;  /* 0x00007610ff177816 */ /* 0x000fe20000000017 */
[----:B------:R-:W5:Y:S02]  /*1cb0*/  @!P4 LDG.E.U16 R24, desc[UR8][R38.64] ;  /* 0x000000082618c981 */ /* 0x000f64000c1e1500 */
[--C-:B------:R-:W-:Y:S02]  /*1cc0*/  IMAD.WIDE R46, R65, 0x2, R80.reuse ;  /* 0x00000002412e7825 */ /* 0x100fe400078e0250 */
[----:B------:R0:W5:Y:S02]  /*1cd0*/  @!P5 LDG.E.U16 R25, desc[UR8][R44.64] ;  /* 0x000000082c19d981 */ /* 0x000164000c1e1500 */
[----:B-1----:R-:W-:Y:S02]  /*1ce0*/  IMAD.WIDE R16, R13, 0x2, R80 ;  /* 0x000000020d107825 */ /* 0x002fe400078e0250 */
[----:B------:R-:W5:Y:S04]  /*1cf0*/  @!P3 LDG.E.U16 R23, desc[UR8][R28.64] ;  /* 0x000000081c17b981 */ /* 0x000f68000c1e1500 */
[----:B------:R-:W5:Y:S04]  /*1d00*/  @!P2 LDG.E.U16 R22, desc[UR8][R16.64] ;  /* 0x000000081016a981 */ /* 0x000f68000c1e1500 */
[----:B------:R1:W5:Y:S01]  /*1d10*/  @!P6 LDG.E.U16 R26, desc[UR8][R46.64] ;  /* 0x000000082e1ae981 */ /* 0x000362000c1e1500 */
[----:B------:R-:W-:Y:S01]  /*1d20*/  BAR.SYNC.DEFER_BLOCKING 0x0 ;  /* 0x0000000000007b1d */ /* 0x000fe20000010000 */
[----:B------:R-:W-:Y:S01]  /*1d30*/  ISETP.GE.AND P0, PT, R9, UR7, PT ;  /* 0x0000000709007c0c */ /* 0x000fe2000bf06270 */
[----:B0-----:R-:W-:-:S02]  /*1d40*/  IMAD.MOV.U32 R44, RZ, RZ, R82 ;  /* 0x000000ffff2c7224 */ /* 0x001fc400078e0052 */
[----:B------:R-:W-:Y:S02]  /*1d50*/  IMAD.MOV.U32 R45, RZ, RZ, R30 ;  /* 0x000000ffff2d7224 */ /* 0x000fe400078e001e */
[----:B-1----:R-:W-:Y:S02]  /*1d60*/  IMAD.MOV.U32 R47, RZ, RZ, R50 ;  /* 0x000000ffff2f7224 */ /* 0x002fe400078e0032 */
[----:B------:R-:W-:Y:S01]  /*1d70*/  IMAD.MOV.U32 R50, RZ, RZ, R83 ;  /* 0x000000ffff327224 */ /* 0x000fe200078e0053 */
[----:B------:R-:W-:Y:S01]  /*1d80*/  PRMT R28, RZ, 0x7610, R28 ;  /* 0x00007610ff1c7816 */ /* 0x000fe2000000001c */
[----:B------:R-:W-:Y:S01]  /*1d90*/  IMAD.MOV.U32 R46, RZ, RZ, R27 ;  /* 0x000000ffff2e7224 */ /* 0x000fe200078e001b */
[----:B------:R-:W-:Y:S01]  /*1da0*/  PRMT R30, RZ, 0x7610, R30 ;  /* 0x00007610ff1e7816 */ /* 0x000fe2000000001e */
[----:B------:R-:W-:Y:S01]  /*1db0*/  IMAD.WIDE R38, R68, 0x2, R50 ;  /* 0x0000000244267825 */ /* 0x000fe200078e0232 */
[----:B------:R-:W-:-:S03]  /*1dc0*/  PRMT R27, RZ, 0x7610, R27 ;  /* 0x00007610ff1b7816 */ /* 0x000fc6000000001b */
[----:B------:R-:W-:Y:S01]  /*1dd0*/  IMAD.WIDE R84, R68, 0x2, R44 ;  /* 0x0000000244547825 */ /* 0x000fe200078e022c */
[----:B------:R-:W-:-:S03]  /*1de0*/  PRMT R29, RZ, 0x7610, R29 ;  /* 0x00007610ff1d7816 */ /* 0x000fc6000000001d */
[C---:B------:R-:W-:Y:S01]  /*1df0*/  IMAD.WIDE R16, R68.reuse, 0x2, R48 ;  /* 0x0000000244107825 */ /* 0x040fe200078e0230 */
[----:B------:R-:W-:Y:S01]  /*1e00*/  LOP3.LUT R53, R53, R52, RZ, 0x3c, !PT ;  /* 0x0000003435357212 */ /* 0x000fe200078e3cff */
[----:B------:R0:W5:Y:S02]  /*1e10*/  @!P0 LDG.E.U16 R28, desc[UR8][R38.64] ;  /* 0x00000008261c8981 */ /* 0x000164000c1e1500 */
[----:B------:R-:W-:Y:S02]  /*1e20*/  IMAD.WIDE R82, R68, 0x2, R46 ;  /* 0x0000000244527825 */ /* 0x000fe400078e022e */
[----:B------:R1:W5:Y:S04]  /*1e30*/  @!P0 LDG.E.U16 R30, desc[UR8][R84.64] ;  /* 0x00000008541e8981 */ /* 0x000368000c1e1500 */
[----:B------:R1:W5:Y:S01]  /*1e40*/  @!P0 LDG.E.U16 R27, desc[UR8][R16.64] ;  /* 0x00000008101b8981 */ /* 0x000362000c1e1500 */
[----:B0-----:R-:W-:-:S03]  /*1e50*/  PRMT R38, RZ, 0x7610, R38 ;  /* 0x00007610ff267816 */ /* 0x001fc60000000026 */
[----:B------:R0:W5:Y:S01]  /*1e60*/  @!P0 LDG.E.U16 R29, desc[UR8][R82.64] ;  /* 0x00000008521d8981 */ /* 0x000162000c1e1500 */
[----:B-1----:R-:W-:Y:S01]  /*1e70*/  IMAD.WIDE R84, R68, 0x2, R42 ;  /* 0x0000000244547825 */ /* 0x002fe200078e022a */
[----:B------:R-:W-:-:S03]  /*1e80*/  LOP3.LUT R52, R53, R52, RZ, 0x3c, !PT ;  /* 0x0000003435347212 */ /* 0x000fc600078e3cff */
[----:B------:R-:W-:Y:S02]  /*1e90*/  IMAD.MOV.U32 R16, RZ, RZ, R31 ;  /* 0x000000ffff107224 */ /* 0x000fe400078e001f */
[----:B------:R-:W-:Y:S01]  /*1ea0*/  IMAD.MOV.U32 R17, RZ, RZ, R73 ;  /* 0x000000ffff117224 */ /* 0x000fe200078e0049 */
[----:B------:R-:W-:Y:S01]  /*1eb0*/  PRMT R31, RZ, 0x7610, R31 ;  /* 0x00007610ff1f7816 */ /* 0x000fe2000000001f */
[----:B------:R1:W5:Y:S01]  /*1ec0*/  @!P0 LDG.E.U16 R38, desc[UR8][R84.64] ;  /* 0x0000000854268981 */ /* 0x000362000c1e1500 */
[----:B------:R-:W-:Y:S01]  /*1ed0*/  PRMT R73, RZ, 0x7610, R73 ;  /* 0x00007610ff497816 */ /* 0x000fe20000000049 */
[C---:B0-----:R-:W-:Y:S01]  /*1ee0*/  IMAD.WIDE R82, R68.reuse, 0x2, R16 ;  /* 0x0000000244527825 */ /* 0x041fe200078e0210 */
[----:B------:R-:W-:Y:S02]  /*1ef0*/  PRMT R39, RZ, 0x7610, R39 ;  /* 0x00007610ff277816 */ /* 0x000fe40000000027 */
[----:B------:R-:W-:Y:S01]  /*1f00*/  LOP3.LUT R53, R53, R52, RZ, 0x3c, !PT ;  /* 0x0000003435357212 */ /* 0x000fe200078e3cff */
[C---:B------:R-:W-:Y:S01]  /*1f10*/  IMAD.WIDE R86, R68.reuse, 0x2, R40 ;  /* 0x0000000244567825 */ /* 0x040fe200078e0228 */
[----:B------:R0:W5:Y:S03]  /*1f20*/  @!P0 LDG.E.U16 R31, desc[UR8][R82.64] ;  /* 0x00000008521f8981 */ /* 0x000166000c1e1500 */
[----:B-1----:R-:W-:Y:S01]  /*1f30*/  IMAD.WIDE R84, R68, 0x2, R18 ;  /* 0x0000000244547825 */ /* 0x002fe200078e0212 */
[----:B------:R1:W5:Y:S04]  /*1f40*/  @!P0 LDG.E.U16 R39, desc[UR8][R86.64] ;  /* 0x0000000856278981 */ /* 0x000368000c1e1500 */
[----:B------:R1:W5:Y:S01]  /*1f50*/  @!P0 LDG.E.U16 R73, desc[UR8][R84.64] ;  /* 0x0000000854498981 */ /* 0x000362000c1e1500 */
[----:B0-----:R-:W-:-:S02]  /*1f60*/  PRMT R83, RZ, 0x7610, R83 ;  /* 0x00007610ff537816 */ /* 0x001fc40000000053 */
[----:B------:R-:W-:Y:S01]  /*1f70*/  PRMT R82, RZ, 0x7610, R82 ;  /* 0x00007610ff527816 */ /* 0x000fe20000000052 */
[----:B-1----:R-:W-:-:S04]  /*1f80*/  IMAD.WIDE R86, R68, 0x2, R52 ;  /* 0x0000000244567825 */ /* 0x002fc800078e0234 */
[C---:B------:R-:W-:Y:S01]  /*1f90*/  IMAD.WIDE R84, R68.reuse, 0x2, R54 ;  /* 0x0000000244547825 */ /* 0x040fe200078e0236 */
[----:B------:R0:W5:Y:S04]  /*1fa0*/  @!P0 LDG.E.U16 R82, desc[UR8][R86.64] ;  /* 0x0000000856528981 */ /* 0x000168000c1e1500 */
[----:B------:R1:W5:Y:S01]  /*1fb0*/  @!P0 LDG.E.U16 R83, desc[UR8][R84.64] ;  /* 0x0000000854538981 */ /* 0x000362000c1e1500 */
[----:B0-----:R-:W-:Y:S01]  /*1fc0*/  IMAD.WIDE R86, R68, 0x2, R56 ;  /* 0x0000000244567825 */ /* 0x001fe200078e0238 */
[----:B-1----:R-:W-:Y:S02]  /*1fd0*/  PRMT R84, RZ, 0x7610, R84 ;  /* 0x00007610ff547816 */ /* 0x002fe40000000054 */
[----:B------:R-:W-:-:S04]  /*1fe0*/  PRMT R85, RZ, 0x7610, R85 ;  /* 0x00007610ff557816 */ /* 0x000fc80000000055 */
[----:B------:R0:W5:Y:S01]  /*1ff0*/  @!P0 LDG.E.U16 R84, desc[UR8][R86.64] ;  /* 0x0000000856548981 */ /* 0x000162000c1e1500 */
[----:B------:R-:W-:Y:S02]  /*2000*/  PRMT R88, RZ, 0x7610, R88 ;  /* 0x00007610ff587816 */ /* 0x000fe40000000058 */
[----:B------:R-:W-:Y:S01]  /*2010*/  LOP3.LUT R79, R79, R78, RZ, 0x3c, !PT ;  /* 0x0000004e4f4f7212 */ /* 0x000fe200078e3cff */
[----:B0-----:R-:W-:-:S03]  /*2020*/  IMAD.WIDE R86, R68, 0x2, R58 ;  /* 0x0000000244567825 */ /* 0x001fc600078e023a */
[C---:B------:R-:W-:Y:S02]  /*2030*/  LOP3.LUT R78, R79.reuse, R78, RZ, 0x3c, !PT ;  /* 0x0000004e4f4e7212 */ /* 0x040fe400078e3cff */
[----:B------:R0:W5:Y:S01]  /*2040*/  @!P0 LDG.E.U16 R85, desc[UR8][R86.64] ;  /* 0x0000000856558981 */ /* 0x000162000c1e1500 */
[----:B------:R-:W-:Y:S02]  /*2050*/  PRMT R89, RZ, 0x7610, R89 ;  /* 0x00007610ff597816 */ /* 0x000fe40000000059 */
[----:B------:R-:W-:Y:S01]  /*2060*/  LOP3.LUT R79, R79, R78, RZ, 0x3c, !PT ;  /* 0x0000004e4f4f7212 */ /* 0x000fe200078e3cff */
[----:B0-----:R-:W-:-:S05]  /*2070*/  IMAD.WIDE R86, R68, 0x2, R60 ;  /* 0x0000000244567825 */ /* 0x001fca00078e023c */
[----:B------:R0:W5:Y:S01]  /*2080*/  @!P0 LDG.E.U16 R88, desc[UR8][R86.64] ;  /* 0x0000000856588981 */ /* 0x000162000c1e1500 */
[----:B------:R-:W-:Y:S01]  /*2090*/  IMAD.MOV.U32 R77, RZ, RZ, R36 ;  /* 0x000000ffff4d7224 */ /* 0x000fe200078e0024 */
[----:B------:R-:W-:Y:S02]  /*20a0*/  PRMT R91, RZ, 0x7610, R91 ;  /* 0x00007610ff5b7816 */ /* 0x000fe4000000005b */
[----:B------:R-:W-:Y:S01]  /*20b0*/  PRMT R90, RZ, 0x7610, R90 ;  /* 0x00007610ff5a7816 */ /* 0x000fe2000000005a */
[----:B0-----:R-:W-:-:S05]  /*20c0*/  IMAD.WIDE R86, R68, 0x2, R74 ;  /* 0x0000000244567825 */ /* 0x001fca00078e024a */
[----:B------:R0:W5:Y:S02]  /*20d0*/  @!P0 LDG.E.U16 R89, desc[UR8][R86.64] ;  /* 0x0000000856598981 */ /* 0x000164000c1e1500 */
[----:B0-----:R-:W-:-:S05]  /*20e0*/  IMAD.WIDE R86, R68, 0x2, R78 ;  /* 0x0000000244567825 */ /* 0x001fca00078e024e */
[----:B------:R-:W5:Y:S04]  /*20f0*/  @!P0 LDG.E.U16 R91, desc[UR8][R86.64] ;  /* 0x00000008565b8981 */ /* 0x000f68000c1e1500 */
[----:B--2---:R0:W-:Y:S02]  /*2100*/  STS.U16 [R10+UR5+0x1000], R76 ;  /* 0x0010004c0a007988 */ /* 0x0041e40008000405 */
[----:B0-----:R-:W-:-:S04]  /*2110*/  IMAD.MOV.U32 R76, RZ, RZ, R37 ;  /* 0x000000ffff4c7224 */ /* 0x001fc800078e0025 */
[----:B------:R-:W-:-:S05]  /*2120*/  IMAD.WIDE R36, R68, 0x2, R76 ;  /* 0x0000000244247825 */ /* 0x000fca00078e024c */
[----:B------:R-:W2:Y:S04]  /*2130*/  @!P0 LDG.E.U16 R90, desc[UR8][R36.64] ;  /* 0x00000008245a8981 */ /* 0x000ea8000c1e1500 */
[----:B---3--:R-:W-:Y:S04]  /*2140*/  STS.U16 [R10+UR5+0x1200], R21 ;  /* 0x001200150a007988 */ /* 0x008fe80008000405 */
[----:B----4-:R-:W-:Y:S04]  /*2150*/  STS.U16 [R10+UR5+0x1100], R20 ;  /* 0x001100140a007988 */ /* 0x010fe80008000405 */
[----:B-----5:R-:W-:Y:S04]  /*2160*/  STS.U16 [R10+UR5+0x1500], R24 ;  /* 0x001500180a007988 */ /* 0x020fe80008000405 */
[----:B------:R-:W-:Y:S04]  /*2170*/  STS.U16 [R10+UR5+0x1600], R25 ;  /* 0x001600190a007988 */ /* 0x000fe80008000405 */
[----:B------:R-:W-:Y:S04]  /*2180*/  STS.U16 [R10+UR5+0x1400], R23 ;  /* 0x001400170a007988 */ /* 0x000fe80008000405 */
[----:B------:R-:W-:Y:S04]  /*2190*/  STS.U16 [R10+UR5+0x1300], R22 ;  /* 0x001300160a007988 */ /* 0x000fe80008000405 */
[----:B------:R-:W-:Y:S04]  /*21a0*/  STS.U16 [R10+UR5+0x1700], R26 ;  /* 0x0017001a0a007988 */ /* 0x000fe80008000405 */
[----:B------:R-:W-:Y:S04]  /*21b0*/  STS.U16 [R10+UR5], R27 ;  /* 0x0000001b0a007988 */ /* 0x000fe80008000405 */
[----:B------:R-:W-:Y:S04]  /*21c0*/  STS.U16 [R10+UR5+0x400], R31 ;  /* 0x0004001f0a007988 */ /* 0x000fe80008000405 */
[----:B------:R-:W-:Y:S04]  /*21d0*/  STS.U16 [R10+UR5+0x800], R82 ;  /* 0x000800520a007988 */ /* 0x000fe80008000405 */
[----:B------:R-:W-:Y:S04]  /*21e0*/  STS.U16 [R10+UR5+0xc00], R88 ;  /* 0x000c00580a007988 */ /* 0x000fe80008000405 */
[----:B------:R-:W-:Y:S04]  /*21f0*/  STS.U16 [R67+UR5+0x100], R28 ;  /* 0x0001001c43007988 */ /* 0x000fe80008000405 */
[----:B------:R-:W-:Y:S04]  /*2200*/  STS.U16 [R67+UR5+0x500], R38 ;  /* 0x0005002643007988 */ /* 0x000fe80008000405 */
[----:B------:R0:W-:Y:S04]  /*2210*/  STS.U16 [R67+UR5+0x900], R83 ;  /* 0x0009005343007988 */ /* 0x0001e80008000405 */
[----:B------:R-:W-:Y:S04]  /*2220*/  STS.U16 [R67+UR5+0xd00], R89 ;  /* 0x000d005943007988 */ /* 0x000fe80008000405 */
[----:B------:R-:W-:Y:S04]  /*2230*/  STS.U16 [R70+UR5+0x200], R29 ;  /* 0x0002001d46007988 */ /* 0x000fe80008000405 */
[----:B------:R-:W-:Y:S04]  /*2240*/  STS.U16 [R70+UR5+0x600], R39 ;  /* 0x0006002746007988 */ /* 0x000fe80008000405 */
[----:B------:R-:W-:Y:S04]  /*2250*/  STS.U16 [R70+UR5+0xa00], R84 ;  /* 0x000a005446007988 */ /* 0x000fe80008000405 */
[----:B------:R-:W-:Y:S04]  /*2260*/  STS.U16 [R70+UR5+0xe00], R91 ;  /* 0x000e005b46007988 */ /* 0x000fe80008000405 */
[----:B------:R-:W-:Y:S04]  /*2270*/  STS.U16 [R71+UR5+0x300], R30 ;  /* 0x0003001e47007988 */ /* 0x000fe80008000405 */
[----:B------:R-:W-:Y:S04]  /*2280*/  STS.U16 [R71+UR5+0x700], R73 ;  /* 0x0007004947007988 */ /* 0x000fe80008000405 */
[----:B------:R-:W-:Y:S01]  /*2290*/  STS.U16 [R71+UR5+0xb00], R85 ;  /* 0x000b005547007988 */ /* 0x000fe20008000405 */
[----:B0-----:R-:W-:-:S03]  /*22a0*/  IMAD.WIDE R82, R66, 0x2, R76 ;  /* 0x0000000242527825 */ /* 0x001fc600078e024c */
[----:B--2---:R-:W-:Y:S01]  /*22b0*/  STS.U16 [R71+UR5+0xf00], R90 ;  /* 0x000f005a47007988 */ /* 0x004fe20008000405 */
[----:B------:R-:W-:Y:S06]  /*22c0*/  BAR.SYNC.DEFER_BLOCKING 0x0 ;  /* 0x0000000000007b1d */ /* 0x000fec0000010000 */
[----:B------:R-:W-:Y:S04]  /*22d0*/  LDSM.16.MT88.4 R36, [R12+0x1000] ;  /* 0x001000000c24783b */ /* 0x000fe80000004200 */
[----:B------:R-:W0:Y:S04]  /*22e0*/  LDSM.16.M88.4 R20, [R11+UR5] ;  /* 0x000000050b14783b */ /* 0x000e280008000200 */
[----:B------:R-:W1:Y:S04]  /*22f0*/  LDSM.16.MT88.4 R28, [R12+0x1200] ;  /* 0x001200000c1c783b */ /* 0x000e680000004200 */
[----:B------:R-:W-:Y:S01]  /*2300*/  LDSM.16.MT88.4 R24, [R12+0x1400] ;  /* 0x001400000c18783b */ /* 0x000fe20000004200 */
[----:B0-----:R-:W-:Y:S03]  /*2310*/  HMMA.16816.F32 R36, R36, R20, R32 ;  /* 0x000000142424723c */ /* 0x001fe60000001820 */
[----:B------:R-:W0:Y:S01]  /*2320*/  LDSM.16.M88.4 R32, [R72+UR5] ;  /* 0x000000054820783b */ /* 0x000e220008000200 */
[----:B------:R-:W-:-:S04]  /*2330*/  IMAD.U32 R21, RZ, RZ, UR4 ;  /* 0x00000004ff157e24 */ /* 0x000fc8000f8e00ff */
[----:B------:R-:W-:-:S12]  /*2340*/  IMAD.WIDE R76, R21, 0x2, R80 ;  /* 0x00000002154c7825 */ /* 0x000fd800078e0250 */
[----:B-1----:R-:W-:Y:S01]  /*2350*/  HMMA.16816.F32 R28, R28, R22, R36 ;  /* 0x000000161c1c723c */ /* 0x002fe20000001824 */
[----:B------:R-:W1:Y:S01]  /*2360*/  LDSM.16.MT88.4 R20, [R12+0x1600] ;  /* 0x001600000c14783b */ /* 0x000e620000004200 */
[----:B------:R-:W-:Y:S01]  /*2370*/  UIADD3 UR6, UPT, UPT, UR6, -0x1, URZ ;  /* 0xffffffff06067890 */ /* 0x000fe2000fffe0ff */
[----:B------:R-:W-:-:S03]  /*2380*/  IMAD.WIDE R38, R66, 0x2, R78 ;  /* 0x0000000242267825 */ /* 0x000fc600078e024e */
[----:B------:R-:W-:Y:S01]  /*2390*/  UISETP.NE.U32.AND UP0, UPT, UR6, URZ, UPT ;  /* 0x000000ff0600728c */ /* 0x000fe2000bf05070 */
[----:B------:R-:W-:-:S13]  /*23a0*/  IMAD.WIDE R16, R66, 0x2, R16 ;  /* 0x0000000242107825 */ /* 0x000fda00078e0210 */
[----:B0-----:R-:W-:Y:S01]  /*23b0*/  HMMA.16816.F32 R24, R24, R32, R28 ;  /* 0x000000201818723c */ /* 0x001fe2000000181c */
[----:B------:R-:W-:Y:S02]  /*23c0*/  IMAD.MOV.U32 R79, RZ, RZ, R38 ;  /* 0x000000ffff4f7224 */ /* 0x000fe400078e0026 */
[----:B------:R-:W-:Y:S02]  /*23d0*/  IMAD.MOV.U32 R78, RZ, RZ, R39 ;  /* 0x000000ffff4e7224 */ /* 0x000fe400078e0027 */
[----:B------:R-:W-:Y:S02]  /*23e0*/  IMAD.MOV.U32 R31, RZ, RZ, R16 ;  /* 0x000000ffff1f7224 */ /* 0x000fe400078e0010 */
[----:B------:R-:W-:Y:S02]  /*23f0*/  IMAD.MOV.U32 R73, RZ, RZ, R17 ;  /* 0x000000ffff497224 */ /* 0x000fe400078e0011 */
[----:B------:R-:W-:Y:S01]  /*2400*/  IMAD.WIDE R38, R66, 0x2, R52 ;  /* 0x0000000242267825 */ /* 0x000fe200078e0234 */
[----:B------:R-:W-:-:S03]  /*2410*/  MOV R37, R82 ;  /* 0x0000005200257202 */ /* 0x000fc60000000f00 */
[----:B------:R-:W-:-:S04]  /*2420*/  IMAD.WIDE R44, R66, 0x2, R44 ;  /* 0x00000002422c7825 */ /* 0x000fc800078e022c */
[----:B------:R-:W-:-:S04]  /*2430*/  IMAD.WIDE R46, R66, 0x2, R46 ;  /* 0x00000002422e7825 */ /* 0x000fc800078e022e */
[C---:B------:R-:W-:Y:S01]  /*2440*/  IMAD.WIDE R16, R66.reuse, 0x2, R50 ;  /* 0x0000000242107825 */ /* 0x040fe200078e0232 */
[----:B-1----:R-:W-:Y:S03]  /*2450*/  HMMA.16816.F32 R32, R20, R34, R24 ;  /* 0x000000221420723c */ /* 0x002fe60000001818 */
[----:B------:R-:W-:Y:S02]  /*2460*/  IMAD.MOV.U32 R36, RZ, RZ, R83 ;  /* 0x000000ffff247224 */ /* 0x000fe400078e0053 */
[----:B------:R-:W-:Y:S01]  /*2470*/  IMAD.WIDE R74, R66, 0x2, R74 ;  /* 0x00000002424a7825 */ /* 0x000fe200078e024a */
[----:B------:R-:W-:-:S03]  /*2480*/  UIADD3 UR7, UPT, UPT, UR7, -0x40, URZ ;  /* 0xffffffc007077890 */ /* 0x000fc6000fffe0ff */
[----:B------:R-:W-:-:S04]  /*2490*/  IMAD.WIDE R60, R66, 0x2, R60 ;  /* 0x00000002423c7825 */ /* 0x000fc800078e023c */
[----:B------:R-:W-:-:S04]  /*24a0*/  IMAD.WIDE R58, R66, 0x2, R58 ;  /* 0x00000002423a7825 */ /* 0x000fc800078e023a */
[----:B------:R-:W-:-:S04]  /*24b0*/  IMAD.WIDE R56, R66, 0x2, R56 ;  /* 0x0000000242387825 */ /* 0x000fc800078e0238 */
[----:B------:R-:W-:-:S04]  /*24c0*/  IMAD.WIDE R54, R66, 0x2, R54 ;  /* 0x0000000242367825 */ /* 0x000fc800078e0236 */
[----:B------:R-:W-:-:S04]  /*24d0*/  IMAD.WIDE R18, R66, 0x2, R18 ;  /* 0x0000000242127825 */ /* 0x000fc800078e0212 */
[----:B------:R-:W-:Y:S02]  /*24e0*/  IMAD.MOV.U32 R53, RZ, RZ, R38 ;  /* 0x000000ffff357224 */ /* 0x000fe400078e0026 */
[----:B------:R-:W-:Y:S02]  /*24f0*/  IMAD.MOV.U32 R52, RZ, RZ, R39 ;  /* 0x000000ffff347224 */ /* 0x000fe400078e0027 */
[----:B------:R-:W-:-:S04]  /*2500*/  IMAD.WIDE R40, R66, 0x2, R40 ;  /* 0x0000000242287825 */ /* 0x000fc800078e0228 */
[----:B------:R-:W-:-:S04]  /*2510*/  IMAD.WIDE R42, R66, 0x2, R42 ;  /* 0x00000002422a7825 */ /* 0x000fc800078e022a */
[----:B------:R-:W-:Y:S02]  /*2520*/  IMAD.MOV.U32 R82, RZ, RZ, R44 ;  /* 0x000000ffff527224 */ /* 0x000fe400078e002c */
[----:B------:R-:W-:Y:S02]  /*2530*/  IMAD.MOV.U32 R30, RZ, RZ, R45 ;  /* 0x000000ffff1e7224 */ /* 0x000fe400078e002d */
[----:B------:R-:W-:Y:S02]  /*2540*/  IMAD.MOV.U32 R27, RZ, RZ, R46 ;  /* 0x000000ffff1b7224 */ /* 0x000fe400078e002e */
[----:B------:R-:W-:Y:S02]  /*2550*/  IMAD.MOV.U32 R50, RZ, RZ, R47 ;  /* 0x000000ffff327224 */ /* 0x000fe400078e002f */
[----:B------:R-:W-:-:S04]  /*2560*/  IMAD.WIDE R48, R66, 0x2, R48 ;  /* 0x0000000242307825 */ /* 0x000fc800078e0230 */
[----:B------:R-:W-:Y:S02]  /*2570*/  IMAD.MOV.U32 R83, RZ, RZ, R16 ;  /* 0x000000ffff537224 */ /* 0x000fe400078e0010 */
[----:B------:R-:W-:Y:S02]  /*2580*/  IMAD.MOV.U32 R51, RZ, RZ, R17 ;  /* 0x000000ffff337224 */ /* 0x000fe400078e0011 */
[----:B------:R-:W-:Y:S02]  /*2590*/  IMAD.MOV.U32 R80, RZ, RZ, R76 ;  /* 0x000000ffff507224 */ /* 0x000fe400078e004c */
[----:B------:R-:W-:Y:S01]  /*25a0*/  IMAD.MOV.U32 R81, RZ, RZ, R77 ;  /* 0x000000ffff517224 */ /* 0x000fe200078e004d */
[----:B------:R-:W-:Y:S06]  /*25b0*/  BRA.U UP0, `(.L_x_1) ;  /* 0xfffffff5003c7547 */ /* 0x000fec000b83ffff */
[----:B------:R-:W-:Y:S02]  /*25c0*/  F2FP.F16.F32.PACK_AB R34, R35, R34 ;  /* 0x000000222322723e */ /* 0x000fe400000000ff */
[----:B------:R-:W-:-:S07]  /*25d0*/  F2FP.F16.F32.PACK_AB R32, R33, R32 ;  /* 0x000000202120723e */ /* 0x000fce00000000ff */
.L_x_0:
[----:B------:R-:W-:Y:S01]  /*25e0*/  BAR.SYNC.DEFER_BLOCKING 0x0 ;  /* 0x0000000000007b1d */ /* 0x000fe20000010000 */
[----:B------:R-:W-:Y:S01]  /*25f0*/  LOP3.LUT R4, R4, 0x2, RZ, 0xc0, !PT ;  /* 0x0000000204047812 */ /* 0x000fe200078ec0ff */
[----:B------:R-:W-:Y:S01]  /*2600*/  IMAD.SHL.U32 R9, R0, 0x4, RZ ;  /* 0x0000000400097824 */ /* 0x000fe200078e00ff */
[----:B------:R-:W-:Y:S02]  /*2610*/  LOP3.LUT R7, R7, 0x1c, R0, 0xf8, !PT ;  /* 0x0000001c07077812 */ /* 0x000fe400078ef800 */
[----:B------:R-:W-:Y:S01]  /*2620*/  LOP3.LUT R6, R6, 0x300, RZ, 0xc0, !PT ;  /* 0x0000030006067812 */ /* 0x000fe200078ec0ff */
[----:B------:R-:W-:Y:S01]  /*2630*/  IMAD R4, R3, 0x2, R4 ;  /* 0x0000000203047824 */ /* 0x000fe200078e0204 */
[----:B------:R-:W-:Y:S01]  /*2640*/  PRMT R10, R32, 0x7632, R10 ;  /* 0x00007632200a7816 */ /* 0x000fe2000000000a */
[----:B------:R-:W0:Y:S01]  /*2650*/  LDCU.128 UR12, c[0x0][0x390] ;  /* 0x00007200ff0c77ac */ /* 0x000e220008000c00 */
[----:B------:R-:W-:Y:S02]  /*2660*/  LOP3.LUT R9, R6, 0x7c, R9, 0xf8, !PT ;  /* 0x0000007c06097812 */ /* 0x000fe400078ef809 */
[----:B------:R-:W-:Y:S01]  /*2670*/  LOP3.LUT R4, R4, R7, RZ, 0xfc, !PT ;  /* 0x0000000704047212 */ /* 0x000fe200078efcff */
[----:B------:R-:W1:Y:S01]  /*2680*/  LDCU UR4, c[0x0][0x3b4] ;  /* 0x00007680ff0477ac */ /* 0x000e620008000800 */
[----:B------:R-:W-:-:S02]  /*2690*/  PRMT R12, R34, 0x7632, R12 ;  /* 0x00007632220c7816 */ /* 0x000fc4000000000c */
[C---:B------:R-:W-:Y:S01]  /*26a0*/  LOP3.LUT R3, R4.reuse, 0x40, RZ, 0x3c, !PT ;  /* 0x0000004004037812 */ /* 0x040fe200078e3cff */
[----:B------:R-:W2:Y:S01]  /*26b0*/  LDCU UR6, c[0x0][0x3b8] ;  /* 0x00007700ff0677ac */ /* 0x000ea20008000800 */
[C---:B------:R-:W-:Y:S02]  /*26c0*/  LOP3.LUT R6, R4.reuse, 0x20, RZ, 0x3c, !PT ;  /* 0x0000002004067812 */ /* 0x040fe400078e3cff */
[----:B------:R-:W-:Y:S02]  /*26d0*/  LOP3.LUT R7, R4, 0x60, RZ, 0x3c, !PT ;  /* 0x0000006004077812 */ /* 0x000fe400078e3cff */
[----:B------:R-:W-:Y:S02]  /*26e0*/  LOP3.LUT R9, R9, 0x60, R0, 0x78, !PT ;  /* 0x0000006009097812 */ /* 0x000fe400078e7800 */
[----:B------:R-:W-:Y:S01]  /*26f0*/  LOP3.LUT R0, R8, 0x18, R5, 0xfe, !PT ;  /* 0x0000001808007812 */ /* 0x000fe200078efe05 */
[----:B------:R3:W-:Y:S01]  /*2700*/  STS.U16 [R4+UR5], R32 ;  /* 0x0000002004007988 */ /* 0x0007e20008000405 */
[----:B0-----:R-:W-:-:S03]  /*2710*/  ISETP.GE.AND P0, PT, R2, UR14, PT ;  /* 0x0000000e02007c0c */ /* 0x001fc6000bf06270 */
[----:B------:R0:W-:Y:S01]  /*2720*/  STS.U16 [R3+UR5+0x200], R10 ;  /* 0x0002000a03007988 */ /* 0x0001e20008000405 */
[----:B-1----:R-:W-:-:S03]  /*2730*/  IMAD R2, R2, UR4, RZ ;  /* 0x0000000402027c24 */ /* 0x002fc6000f8e02ff */
[----:B------:R-:W-:Y:S01]  /*2740*/  STS.U16 [R6+UR5+0x100], R34 ;  /* 0x0001002206007988 */ /* 0x000fe20008000405 */
[----:B---3--:R-:W-:-:S03]  /*2750*/  LOP3.LUT R4, R8, R5, RZ, 0xfc, !PT ;  /* 0x0000000508047212 */ /* 0x008fc600078efcff */
[----:B------:R1:W-:Y:S01]  /*2760*/  STS.U16 [R7+UR5+0x300], R12 ;  /* 0x0003000c07007988 */ /* 0x0003e20008000405 */
[--C-:B0-----:R-:W-:Y:S01]  /*2770*/  LOP3.LUT R3, R8, 0x10, R5.reuse, 0xfe, !PT ;  /* 0x0000001008037812 */ /* 0x101fe200078efe05 */
[----:B--2---:R-:W-:Y:S01]  /*2780*/  IMAD R10, R0, UR6, RZ ;  /* 0x00000006000a7c24 */ /* 0x004fe2000f8e02ff */
[----:B------:R-:W-:Y:S01]  /*2790*/  BAR.SYNC.DEFER_BLOCKING 0x0 ;  /* 0x0000000000007b1d */ /* 0x000fe20000010000 */
[----:B------:R-:W-:Y:S02]  /*27a0*/  LOP3.LUT R5, R8, 0x8, R5, 0xfe, !PT ;  /* 0x0000000808057812 */ /* 0x000fe400078efe05 */
[----:B------:R-:W-:Y:S02]  /*27b0*/  LEA R8, P4, R2, UR12, 0x1 ;  /* 0x0000000c02087c11 */ /* 0x000fe4000f8808ff */
[C---:B------:R-:W-:Y:S01]  /*27c0*/  ISETP.LT.AND P2, PT, R5.reuse, UR15, !P0 ;  /* 0x0000000f05007c0c */ /* 0x040fe2000c741270 */
[C---:B-1----:R-:W-:Y:S01]  /*27d0*/  IMAD R7, R4.reuse, UR6, RZ ;  /* 0x0000000604077c24 */ /* 0x042fe2000f8e02ff */
[----:B------:R-:W-:Y:S01]  /*27e0*/  ISETP.LT.AND P3, PT, R4, UR15, !P0 ;  /* 0x0000000f04007c0c */ /* 0x000fe2000c761270 */
[----:B------:R-:W-:Y:S01]  /*27f0*/  IMAD R5, R5, UR6, RZ ;  /* 0x0000000605057c24 */ /* 0x000fe2000f8e02ff */
[----:B------:R-:W-:-:S02]  /*2800*/  ISETP.LT.AND P1, PT, R3, UR15, !P0 ;  /* 0x0000000f03007c0c */ /* 0x000fc4000c721270 */
[----:B------:R-:W-:Y:S02]  /*2810*/  LEA.HI.X.SX32 R12, R2, UR13, 0x1, P4 ;  /* 0x0000000d020c7c11 */ /* 0x000fe4000a0f0eff */
[----:B------:R-:W-:Y:S02]  /*2820*/  ISETP.LT.AND P0, PT, R0, UR15, !P0 ;  /* 0x0000000f00007c0c */ /* 0x000fe4000c701270 */
[-C--:B------:R-:W-:Y:S02]  /*2830*/  LEA R2, P4, R7, R8.reuse, 0x1 ;  /* 0x0000000807027211 */ /* 0x080fe400078808ff */
[----:B------:R-:W-:-:S04]  /*2840*/  LEA R4, P6, R5, R8, 0x1 ;  /* 0x0000000805047211 */ /* 0x000fc800078c08ff */
[-C--:B------:R-:W-:Y:S01]  /*2850*/  LEA.HI.X.SX32 R5, R5, R12.reuse, 0x1, P6 ;  /* 0x0000000c05057211 */ /* 0x080fe200030f0eff */
[----:B------:R-:W0:Y:S04]  /*2860*/  LDS R11, [R9+UR5] ;  /* 0x00000005090b7984 */ /* 0x000e280008000800 */
[----:B------:R1:W2:Y:S02]  /*2870*/  LDS R13, [R9+UR5+0x80] ;  /* 0x00008005090d7984 */ /* 0x0002a40008000800 */
[----:B-1----:R-:W-:Y:S01]  /*2880*/  IMAD R9, R3, UR6, RZ ;  /* 0x0000000603097c24 */ /* 0x002fe2000f8e02ff */
[----:B------:R-:W-:-:S04]  /*2890*/  LEA.HI.X.SX32 R3, R7, R12, 0x1, P4 ;  /* 0x0000000c07037211 */ /* 0x000fc800020f0eff */
[CC--:B------:R-:W-:Y:S02]  /*28a0*/  LEA R6, P5, R9.reuse, R8.reuse, 0x1 ;  /* 0x0000000809067211 */ /* 0x0c0fe400078a08ff */
[C---:B------:R-:W-:Y:S02]  /*28b0*/  LEA R8, P4, R10.reuse, R8, 0x1 ;  /* 0x000000080a087211 */ /* 0x040fe400078808ff */
[-C--:B------:R-:W-:Y:S02]  /*28c0*/  LEA.HI.X.SX32 R7, R9, R12.reuse, 0x1, P5 ;  /* 0x0000000c09077211 */ /* 0x080fe400028f0eff */
[----:B------:R-:W-:Y:S02]  /*28d0*/  LEA.HI.X.SX32 R9, R10, R12, 0x1, P4 ;  /* 0x0000000c0a097211 */ /* 0x000fe400020f0eff */
[----:B0-----:R-:W-:Y:S01]  /*28e0*/  PRMT R0, R11, 0x7632, R0 ;  /* 0x000076320b007816 */ /* 0x001fe20000000000 */
[----:B------:R0:W-:Y:S04]  /*28f0*/  @P3 STG.E.U16 desc[UR8][R2.64], R11 ;  /* 0x0000000b02003986 */ /* 0x0001e8000c101508 */
[----:B------:R0:W-:Y:S04]  /*2900*/  @P2 STG.E.U16 desc[UR8][R4.64], R0 ;  /* 0x0000000004002986 */ /* 0x0001e8000c101508 */
[----:B--2---:R0:W-:Y:S01]  /*2910*/  @P1 STG.E.U16 desc[UR8][R6.64], R13 ;  /* 0x0000000d06001986 */ /* 0x0041e2000c101508 */
[----:B------:R-:W-:Y:S05]  /*2920*/  @!P0 EXIT ;  /* 0x000000000000894d */ /* 0x000fea0003800000 */
[----:B0-----:R-:W-:-:S05]  /*2930*/  PRMT R4, R13, 0x7632, R4 ;  /* 0x000076320d047816 */ /* 0x001fca0000000004 */
[----:B------:R-:W-:Y:S01]  /*2940*/  STG.E.U16 desc[UR8][R8.64], R4 ;  /* 0x0000000408007986 */ /* 0x000fe2000c101508 */
[----:B------:R-:W-:Y:S05]  /*2950*/  EXIT ;  /* 0x000000000000794d */ /* 0x000fea0003800000 */
.L_x_2:
[----:B------:R-:W-:-:S00]  /*2960*/  BRA `(.L_x_2) ;  /* 0xfffffffc00fc7947 */ /* 0x000fc0000383ffff */
[----:B------:R-:W-:-:S00]  /*2970*/  NOP ;  /* 0x0000000000007918 */ /* 0x000fc00000000000 */
        /* <DEDUP_REMOVED lines=8> */
.L_x_3:


//--------------------- .nv.shared.matmul_kernel  --------------------------
	.section	.nv.shared.matmul_kernel,"aw",@nobits
	.sectionflags	@""
	.align	16
	.zero		1024


//--------------------- .nv.shared.reserved.0     --------------------------
	.section	.nv.shared.reserved.0,"aw",@nobits
	.weak		__nv_reservedSMEM_offset_0_alias
	.size		__nv_reservedSMEM_offset_0_alias, 0, 64
	.other		__nv_reservedSMEM_offset_0_alias,@"STO_CUDA_RESERVED_SHARED STV_DEFAULT"
__nv_reservedSMEM_offset_0_alias:
	.zero		0
	.zero		64


//--------------------- .nv.constant0.matmul_kernel --------------------------
	.section	.nv.constant0.matmul_kernel,"a",@progbits
	.sectionflags	@""
	.align	4
.nv.constant0.matmul_kernel:
	.zero		976


//--------------------- SYMBOLS --------------------------

	.type		.nv.reservedSmem.offset0,@object
	.size		.nv.reservedSmem.offset0,0x4
	.type		.nv.reservedSmem.cap,@object
	.size		.nv.reservedSmem.cap,0x4
